//
// Generated by NVIDIA NVVM Compiler
//
// Compiler Build ID: CL-36424714
// Cuda compilation tools, release 13.0, V13.0.88
// Based on NVVM 20.0.0
//

.version 9.0
.target sm_100
.address_size 64

	// .globl	_Z15cudaBFS_TopDownPiS_S_PbS0_iiS_i

.visible .entry _Z15cudaBFS_TopDownPiS_S_PbS0_iiS_i(
	.param .u64 .ptr .align 1 _Z15cudaBFS_TopDownPiS_S_PbS0_iiS_i_param_0,
	.param .u64 .ptr .align 1 _Z15cudaBFS_TopDownPiS_S_PbS0_iiS_i_param_1,
	.param .u64 .ptr .align 1 _Z15cudaBFS_TopDownPiS_S_PbS0_iiS_i_param_2,
	.param .u64 .ptr .align 1 _Z15cudaBFS_TopDownPiS_S_PbS0_iiS_i_param_3,
	.param .u64 .ptr .align 1 _Z15cudaBFS_TopDownPiS_S_PbS0_iiS_i_param_4,
	.param .u32 _Z15cudaBFS_TopDownPiS_S_PbS0_iiS_i_param_5,
	.param .u32 _Z15cudaBFS_TopDownPiS_S_PbS0_iiS_i_param_6,
	.param .u64 .ptr .align 1 _Z15cudaBFS_TopDownPiS_S_PbS0_iiS_i_param_7,
	.param .u32 _Z15cudaBFS_TopDownPiS_S_PbS0_iiS_i_param_8
)
{
	.reg .pred 	%p<35>;
	.reg .b16 	%rs<25>;
	.reg .b32 	%r<62>;
	.reg .b64 	%rd<79>;

	ld.param.u64 	%rd44, [_Z15cudaBFS_TopDownPiS_S_PbS0_iiS_i_param_0];
	ld.param.u64 	%rd45, [_Z15cudaBFS_TopDownPiS_S_PbS0_iiS_i_param_2];
	ld.param.u64 	%rd46, [_Z15cudaBFS_TopDownPiS_S_PbS0_iiS_i_param_3];
	ld.param.u64 	%rd47, [_Z15cudaBFS_TopDownPiS_S_PbS0_iiS_i_param_4];
	ld.param.u32 	%r17, [_Z15cudaBFS_TopDownPiS_S_PbS0_iiS_i_param_5];
	ld.param.s32 	%rd48, [_Z15cudaBFS_TopDownPiS_S_PbS0_iiS_i_param_8];
	cvta.to.global.u64 	%rd1, %rd45;
	cvta.to.global.u64 	%rd2, %rd44;
	cvta.to.global.u64 	%rd3, %rd47;
	cvta.to.global.u64 	%rd4, %rd46;
	mov.u32 	%r18, %ctaid.x;
	mov.u32 	%r19, %ntid.x;
	mov.u32 	%r20, %tid.x;
	mad.lo.s32 	%r1, %r18, %r19, %r20;
	add.s64 	%rd49, %rd4, %rd48;
	ld.global.u8 	%rs1, [%rd49];
	setp.ne.s16 	%p1, %rs1, 0;
	setp.ge.s32 	%p2, %r1, %r17;
	or.pred  	%p3, %p2, %p1;
	@%p3 bra 	$L__BB0_39;
	cvt.s64.s32 	%rd50, %r1;
	add.s64 	%rd5, %rd4, %rd50;
	ld.global.u8 	%rs2, [%rd5];
	setp.eq.s16 	%p4, %rs2, 0;
	@%p4 bra 	$L__BB0_39;
	ld.param.u32 	%r53, [_Z15cudaBFS_TopDownPiS_S_PbS0_iiS_i_param_5];
	mov.b16 	%rs3, 0;
	st.global.u8 	[%rd5], %rs3;
	add.s64 	%rd52, %rd3, %rd50;
	mov.b16 	%rs4, 1;
	st.global.u8 	[%rd52], %rs4;
	setp.lt.s32 	%p5, %r53, 1;
	@%p5 bra 	$L__BB0_39;
	ld.param.u32 	%r54, [_Z15cudaBFS_TopDownPiS_S_PbS0_iiS_i_param_5];
	mul.lo.s32 	%r2, %r54, %r1;
	mul.wide.s32 	%rd53, %r1, 4;
	add.s64 	%rd6, %rd1, %rd53;
	and.b32  	%r3, %r54, 3;
	setp.lt.u32 	%p6, %r54, 4;
	mov.b32 	%r59, 0;
	@%p6 bra 	$L__BB0_30;
	ld.param.u64 	%rd66, [_Z15cudaBFS_TopDownPiS_S_PbS0_iiS_i_param_7];
	ld.param.u32 	%r55, [_Z15cudaBFS_TopDownPiS_S_PbS0_iiS_i_param_5];
	ld.param.u64 	%rd64, [_Z15cudaBFS_TopDownPiS_S_PbS0_iiS_i_param_1];
	and.b32  	%r22, %r55, 2147483644;
	neg.s32 	%r58, %r22;
	add.s64 	%rd73, %rd4, 1;
	mul.wide.s32 	%rd54, %r2, 4;
	add.s64 	%rd55, %rd54, %rd2;
	add.s64 	%rd72, %rd55, 8;
	add.s64 	%rd71, %rd3, 3;
	cvta.to.global.u64 	%rd56, %rd64;
	add.s64 	%rd70, %rd56, 8;
	add.s64 	%rd69, %rd1, 8;
	cvta.to.global.u64 	%rd57, %rd66;
	add.s64 	%rd68, %rd57, 8;
	mov.u32 	%r57, %r2;
$L__BB0_5:
	ld.global.u8 	%rs5, [%rd73+-1];
	setp.ne.s16 	%p7, %rs5, 0;
	@%p7 bra 	$L__BB0_11;
	ld.global.u8 	%rs6, [%rd71+-3];
	setp.ne.s16 	%p8, %rs6, 0;
	@%p8 bra 	$L__BB0_11;
	mul.wide.s32 	%rd58, %r57, 4;
	add.s64 	%rd19, %rd2, %rd58;
	ld.global.u32 	%r23, [%rd19];
	setp.lt.s32 	%p9, %r23, 1;
	@%p9 bra 	$L__BB0_11;
	atom.relaxed.global.cas.b32 	%r24, [%rd68+-8], 0, 1;
	setp.eq.s32 	%p10, %r24, 1;
	@%p10 bra 	$L__BB0_11;
	ld.global.u8 	%rs7, [%rd73+-1];
	setp.ne.s16 	%p11, %rs7, 0;
	@%p11 bra 	$L__BB0_11;
	mov.b16 	%rs8, 1;
	st.global.u8 	[%rd73+-1], %rs8;
	mov.b32 	%r25, 0;
	st.global.u32 	[%rd68+-8], %r25;
	st.global.u32 	[%rd70+-8], %r1;
	ld.global.u32 	%r26, [%rd6];
	ld.global.u32 	%r27, [%rd19];
	min.s32 	%r28, %r26, %r27;
	st.global.u32 	[%rd69+-8], %r28;
$L__BB0_11:
	ld.global.u8 	%rs9, [%rd73];
	setp.ne.s16 	%p12, %rs9, 0;
	@%p12 bra 	$L__BB0_17;
	ld.global.u8 	%rs10, [%rd71+-2];
	setp.ne.s16 	%p13, %rs10, 0;
	@%p13 bra 	$L__BB0_17;
	ld.global.u32 	%r29, [%rd72+-4];
	setp.lt.s32 	%p14, %r29, 1;
	@%p14 bra 	$L__BB0_17;
	atom.relaxed.global.cas.b32 	%r30, [%rd68+-4], 0, 1;
	setp.eq.s32 	%p15, %r30, 1;
	@%p15 bra 	$L__BB0_17;
	ld.global.u8 	%rs11, [%rd73];
	setp.ne.s16 	%p16, %rs11, 0;
	@%p16 bra 	$L__BB0_17;
	mov.b16 	%rs12, 1;
	st.global.u8 	[%rd73], %rs12;
	mov.b32 	%r31, 0;
	st.global.u32 	[%rd68+-4], %r31;
	st.global.u32 	[%rd70+-4], %r1;
	ld.global.u32 	%r32, [%rd6];
	ld.global.u32 	%r33, [%rd72+-4];
	min.s32 	%r34, %r32, %r33;
	st.global.u32 	[%rd69+-4], %r34;
$L__BB0_17:
	ld.global.u8 	%rs13, [%rd73+1];
	setp.ne.s16 	%p17, %rs13, 0;
	@%p17 bra 	$L__BB0_23;
	ld.global.u8 	%rs14, [%rd71+-1];
	setp.ne.s16 	%p18, %rs14, 0;
	@%p18 bra 	$L__BB0_23;
	ld.global.u32 	%r35, [%rd72];
	setp.lt.s32 	%p19, %r35, 1;
	@%p19 bra 	$L__BB0_23;
	atom.relaxed.global.cas.b32 	%r36, [%rd68], 0, 1;
	setp.eq.s32 	%p20, %r36, 1;
	@%p20 bra 	$L__BB0_23;
	ld.global.u8 	%rs15, [%rd73+1];
	setp.ne.s16 	%p21, %rs15, 0;
	@%p21 bra 	$L__BB0_23;
	mov.b16 	%rs16, 1;
	st.global.u8 	[%rd73+1], %rs16;
	mov.b32 	%r37, 0;
	st.global.u32 	[%rd68], %r37;
	st.global.u32 	[%rd70], %r1;
	ld.global.u32 	%r38, [%rd6];
	ld.global.u32 	%r39, [%rd72];
	min.s32 	%r40, %r38, %r39;
	st.global.u32 	[%rd69], %r40;
$L__BB0_23:
	ld.global.u8 	%rs17, [%rd73+2];
	setp.ne.s16 	%p22, %rs17, 0;
	@%p22 bra 	$L__BB0_29;
	ld.global.u8 	%rs18, [%rd71];
	setp.ne.s16 	%p23, %rs18, 0;
	@%p23 bra 	$L__BB0_29;
	ld.global.u32 	%r41, [%rd72+4];
	setp.lt.s32 	%p24, %r41, 1;
	@%p24 bra 	$L__BB0_29;
	atom.relaxed.global.cas.b32 	%r42, [%rd68+4], 0, 1;
	setp.eq.s32 	%p25, %r42, 1;
	@%p25 bra 	$L__BB0_29;
	ld.global.u8 	%rs19, [%rd73+2];
	setp.ne.s16 	%p26, %rs19, 0;
	@%p26 bra 	$L__BB0_29;
	mov.b16 	%rs20, 1;
	st.global.u8 	[%rd73+2], %rs20;
	mov.b32 	%r43, 0;
	st.global.u32 	[%rd68+4], %r43;
	st.global.u32 	[%rd70+4], %r1;
	ld.global.u32 	%r44, [%rd6];
	ld.global.u32 	%r45, [%rd72+4];
	min.s32 	%r46, %r44, %r45;
	st.global.u32 	[%rd69+4], %r46;
$L__BB0_29:
	ld.param.u32 	%r56, [_Z15cudaBFS_TopDownPiS_S_PbS0_iiS_i_param_5];
	and.b32  	%r59, %r56, 2147483644;
	add.s32 	%r58, %r58, 4;
	add.s32 	%r57, %r57, 4;
	add.s64 	%rd73, %rd73, 4;
	add.s64 	%rd72, %rd72, 16;
	add.s64 	%rd71, %rd71, 4;
	add.s64 	%rd70, %rd70, 16;
	add.s64 	%rd69, %rd69, 16;
	add.s64 	%rd68, %rd68, 16;
	setp.ne.s32 	%p27, %r58, 0;
	@%p27 bra 	$L__BB0_5;
$L__BB0_30:
	setp.eq.s32 	%p28, %r3, 0;
	@%p28 bra 	$L__BB0_39;
	ld.param.u64 	%rd67, [_Z15cudaBFS_TopDownPiS_S_PbS0_iiS_i_param_7];
	ld.param.u64 	%rd65, [_Z15cudaBFS_TopDownPiS_S_PbS0_iiS_i_param_1];
	add.s32 	%r61, %r59, %r2;
	cvt.u64.u32 	%rd59, %r59;
	mul.wide.u32 	%rd60, %r59, 4;
	cvta.to.global.u64 	%rd61, %rd67;
	add.s64 	%rd78, %rd61, %rd60;
	add.s64 	%rd77, %rd1, %rd60;
	cvta.to.global.u64 	%rd62, %rd65;
	add.s64 	%rd76, %rd62, %rd60;
	add.s64 	%rd75, %rd3, %rd59;
	add.s64 	%rd74, %rd4, %rd59;
	neg.s32 	%r60, %r3;
$L__BB0_32:
	.pragma "nounroll";
	mul.wide.s32 	%rd63, %r61, 4;
	add.s64 	%rd36, %rd2, %rd63;
	ld.global.u8 	%rs21, [%rd74];
	setp.ne.s16 	%p29, %rs21, 0;
	@%p29 bra 	$L__BB0_38;
	ld.global.u8 	%rs22, [%rd75];
	setp.ne.s16 	%p30, %rs22, 0;
	@%p30 bra 	$L__BB0_38;
	ld.global.u32 	%r47, [%rd36];
	setp.lt.s32 	%p31, %r47, 1;
	@%p31 bra 	$L__BB0_38;
	atom.relaxed.global.cas.b32 	%r48, [%rd78], 0, 1;
	setp.eq.s32 	%p32, %r48, 1;
	@%p32 bra 	$L__BB0_38;
	ld.global.u8 	%rs23, [%rd74];
	setp.ne.s16 	%p33, %rs23, 0;
	@%p33 bra 	$L__BB0_38;
	mov.b16 	%rs24, 1;
	st.global.u8 	[%rd74], %rs24;
	mov.b32 	%r49, 0;
	st.global.u32 	[%rd78], %r49;
	st.global.u32 	[%rd76], %r1;
	ld.global.u32 	%r50, [%rd6];
	ld.global.u32 	%r51, [%rd36];
	min.s32 	%r52, %r50, %r51;
	st.global.u32 	[%rd77], %r52;
$L__BB0_38:
	add.s32 	%r61, %r61, 1;
	add.s64 	%rd78, %rd78, 4;
	add.s64 	%rd77, %rd77, 4;
	add.s64 	%rd76, %rd76, 4;
	add.s64 	%rd75, %rd75, 1;
	add.s64 	%rd74, %rd74, 1;
	add.s32 	%r60, %r60, 1;
	setp.ne.s32 	%p34, %r60, 0;
	@%p34 bra 	$L__BB0_32;
$L__BB0_39:
	ret;

}
	// .globl	_Z16cudaBFS_BottomUpPiS_S_PbS0_iiS_
.visible .entry _Z16cudaBFS_BottomUpPiS_S_PbS0_iiS_(
	.param .u64 .ptr .align 1 _Z16cudaBFS_BottomUpPiS_S_PbS0_iiS__param_0,
	.param .u64 .ptr .align 1 _Z16cudaBFS_BottomUpPiS_S_PbS0_iiS__param_1,
	.param .u64 .ptr .align 1 _Z16cudaBFS_BottomUpPiS_S_PbS0_iiS__param_2,
	.param .u64 .ptr .align 1 _Z16cudaBFS_BottomUpPiS_S_PbS0_iiS__param_3,
	.param .u64 .ptr .align 1 _Z16cudaBFS_BottomUpPiS_S_PbS0_iiS__param_4,
	.param .u32 _Z16cudaBFS_BottomUpPiS_S_PbS0_iiS__param_5,
	.param .u32 _Z16cudaBFS_BottomUpPiS_S_PbS0_iiS__param_6,
	.param .u64 .ptr .align 1 _Z16cudaBFS_BottomUpPiS_S_PbS0_iiS__param_7
)
{
	.reg .pred 	%p<35>;
	.reg .b16 	%rs<25>;
	.reg .b32 	%r<63>;
	.reg .b64 	%rd<52>;

	ld.param.u64 	%rd28, [_Z16cudaBFS_BottomUpPiS_S_PbS0_iiS__param_0];
	ld.param.u64 	%rd26, [_Z16cudaBFS_BottomUpPiS_S_PbS0_iiS__param_1];
	ld.param.u64 	%rd29, [_Z16cudaBFS_BottomUpPiS_S_PbS0_iiS__param_2];
	ld.param.u64 	%rd30, [_Z16cudaBFS_BottomUpPiS_S_PbS0_iiS__param_3];
	ld.param.u64 	%rd31, [_Z16cudaBFS_BottomUpPiS_S_PbS0_iiS__param_4];
	ld.param.u32 	%r18, [_Z16cudaBFS_BottomUpPiS_S_PbS0_iiS__param_5];
	ld.param.s32 	%rd32, [_Z16cudaBFS_BottomUpPiS_S_PbS0_iiS__param_6];
	ld.param.u64 	%rd27, [_Z16cudaBFS_BottomUpPiS_S_PbS0_iiS__param_7];
	cvta.to.global.u64 	%rd1, %rd29;
	cvta.to.global.u64 	%rd2, %rd28;
	cvta.to.global.u64 	%rd3, %rd31;
	cvta.to.global.u64 	%rd4, %rd30;
	mov.u32 	%r19, %ctaid.x;
	mov.u32 	%r20, %ntid.x;
	mov.u32 	%r21, %tid.x;
	mad.lo.s32 	%r1, %r19, %r20, %r21;
	add.s64 	%rd33, %rd4, %rd32;
	ld.global.u8 	%rs1, [%rd33];
	setp.ne.s16 	%p1, %rs1, 0;
	setp.ge.s32 	%p2, %r1, %r18;
	or.pred  	%p3, %p2, %p1;
	@%p3 bra 	$L__BB1_39;
	cvt.s64.s32 	%rd34, %r1;
	add.s64 	%rd5, %rd4, %rd34;
	ld.global.u8 	%rs2, [%rd5];
	setp.eq.s16 	%p4, %rs2, 0;
	@%p4 bra 	$L__BB1_39;
	mov.b16 	%rs3, 0;
	st.global.u8 	[%rd5], %rs3;
	add.s64 	%rd36, %rd3, %rd34;
	mov.b16 	%rs4, 1;
	st.global.u8 	[%rd36], %rs4;
	setp.lt.s32 	%p5, %r18, 1;
	@%p5 bra 	$L__BB1_39;
	cvta.to.global.u64 	%rd37, %rd27;
	mul.wide.s32 	%rd38, %r1, 4;
	add.s64 	%rd6, %rd37, %rd38;
	cvta.to.global.u64 	%rd39, %rd26;
	add.s64 	%rd7, %rd39, %rd38;
	add.s64 	%rd8, %rd1, %rd38;
	and.b32  	%r2, %r18, 3;
	setp.lt.u32 	%p6, %r18, 4;
	mov.b32 	%r62, 0;
	@%p6 bra 	$L__BB1_30;
	and.b32  	%r62, %r18, 2147483644;
	mov.b32 	%r58, 0;
$L__BB1_5:
	cvt.u64.u32 	%rd40, %r58;
	add.s64 	%rd9, %rd3, %rd40;
	ld.global.u8 	%rs5, [%rd9];
	setp.ne.s16 	%p7, %rs5, 0;
	add.s64 	%rd10, %rd4, %rd40;
	mul.wide.u32 	%rd41, %r58, 4;
	add.s64 	%rd11, %rd1, %rd41;
	@%p7 bra 	$L__BB1_11;
	ld.global.u8 	%rs6, [%rd10];
	setp.ne.s16 	%p8, %rs6, 0;
	@%p8 bra 	$L__BB1_11;
	mad.lo.s32 	%r24, %r58, %r18, %r1;
	mul.wide.s32 	%rd42, %r24, 4;
	add.s64 	%rd12, %rd2, %rd42;
	ld.global.u32 	%r25, [%rd12];
	setp.lt.s32 	%p9, %r25, 1;
	@%p9 bra 	$L__BB1_11;
	atom.relaxed.global.cas.b32 	%r26, [%rd6], 0, 1;
	setp.eq.s32 	%p10, %r26, 1;
	@%p10 bra 	$L__BB1_11;
	ld.global.u8 	%rs7, [%rd5];
	setp.ne.s16 	%p11, %rs7, 0;
	@%p11 bra 	$L__BB1_11;
	mov.b16 	%rs8, 1;
	st.global.u8 	[%rd5], %rs8;
	mov.b32 	%r27, 0;
	st.global.u32 	[%rd6], %r27;
	st.global.u32 	[%rd7], %r58;
	ld.global.u32 	%r28, [%rd11];
	ld.global.u32 	%r29, [%rd12];
	min.s32 	%r30, %r28, %r29;
	st.global.u32 	[%rd8], %r30;
$L__BB1_11:
	add.s32 	%r5, %r58, 1;
	ld.global.u8 	%rs9, [%rd9+1];
	setp.ne.s16 	%p12, %rs9, 0;
	@%p12 bra 	$L__BB1_17;
	ld.global.u8 	%rs10, [%rd10+1];
	setp.ne.s16 	%p13, %rs10, 0;
	@%p13 bra 	$L__BB1_17;
	mad.lo.s32 	%r31, %r5, %r18, %r1;
	mul.wide.s32 	%rd43, %r31, 4;
	add.s64 	%rd13, %rd2, %rd43;
	ld.global.u32 	%r32, [%rd13];
	setp.lt.s32 	%p14, %r32, 1;
	@%p14 bra 	$L__BB1_17;
	atom.relaxed.global.cas.b32 	%r33, [%rd6], 0, 1;
	setp.eq.s32 	%p15, %r33, 1;
	@%p15 bra 	$L__BB1_17;
	ld.global.u8 	%rs11, [%rd5];
	setp.ne.s16 	%p16, %rs11, 0;
	@%p16 bra 	$L__BB1_17;
	mov.b16 	%rs12, 1;
	st.global.u8 	[%rd5], %rs12;
	mov.b32 	%r34, 0;
	st.global.u32 	[%rd6], %r34;
	st.global.u32 	[%rd7], %r5;
	ld.global.u32 	%r35, [%rd11+4];
	ld.global.u32 	%r36, [%rd13];
	min.s32 	%r37, %r35, %r36;
	st.global.u32 	[%rd8], %r37;
$L__BB1_17:
	add.s32 	%r6, %r58, 2;
	ld.global.u8 	%rs13, [%rd9+2];
	setp.ne.s16 	%p17, %rs13, 0;
	@%p17 bra 	$L__BB1_23;
	ld.global.u8 	%rs14, [%rd10+2];
	setp.ne.s16 	%p18, %rs14, 0;
	@%p18 bra 	$L__BB1_23;
	mad.lo.s32 	%r38, %r6, %r18, %r1;
	mul.wide.s32 	%rd44, %r38, 4;
	add.s64 	%rd14, %rd2, %rd44;
	ld.global.u32 	%r39, [%rd14];
	setp.lt.s32 	%p19, %r39, 1;
	@%p19 bra 	$L__BB1_23;
	atom.relaxed.global.cas.b32 	%r40, [%rd6], 0, 1;
	setp.eq.s32 	%p20, %r40, 1;
	@%p20 bra 	$L__BB1_23;
	ld.global.u8 	%rs15, [%rd5];
	setp.ne.s16 	%p21, %rs15, 0;
	@%p21 bra 	$L__BB1_23;
	mov.b16 	%rs16, 1;
	st.global.u8 	[%rd5], %rs16;
	mov.b32 	%r41, 0;
	st.global.u32 	[%rd6], %r41;
	st.global.u32 	[%rd7], %r6;
	ld.global.u32 	%r42, [%rd11+8];
	ld.global.u32 	%r43, [%rd14];
	min.s32 	%r44, %r42, %r43;
	st.global.u32 	[%rd8], %r44;
$L__BB1_23:
	add.s32 	%r7, %r58, 3;
	ld.global.u8 	%rs17, [%rd9+3];
	setp.ne.s16 	%p22, %rs17, 0;
	@%p22 bra 	$L__BB1_29;
	ld.global.u8 	%rs18, [%rd10+3];
	setp.ne.s16 	%p23, %rs18, 0;
	@%p23 bra 	$L__BB1_29;
	mad.lo.s32 	%r45, %r7, %r18, %r1;
	mul.wide.s32 	%rd45, %r45, 4;
	add.s64 	%rd15, %rd2, %rd45;
	ld.global.u32 	%r46, [%rd15];
	setp.lt.s32 	%p24, %r46, 1;
	@%p24 bra 	$L__BB1_29;
	atom.relaxed.global.cas.b32 	%r47, [%rd6], 0, 1;
	setp.eq.s32 	%p25, %r47, 1;
	@%p25 bra 	$L__BB1_29;
	ld.global.u8 	%rs19, [%rd5];
	setp.ne.s16 	%p26, %rs19, 0;
	@%p26 bra 	$L__BB1_29;
	mov.b16 	%rs20, 1;
	st.global.u8 	[%rd5], %rs20;
	mov.b32 	%r48, 0;
	st.global.u32 	[%rd6], %r48;
	st.global.u32 	[%rd7], %r7;
	ld.global.u32 	%r49, [%rd11+12];
	ld.global.u32 	%r50, [%rd15];
	min.s32 	%r51, %r49, %r50;
	st.global.u32 	[%rd8], %r51;
$L__BB1_29:
	add.s32 	%r58, %r58, 4;
	setp.ne.s32 	%p27, %r58, %r62;
	@%p27 bra 	$L__BB1_5;
$L__BB1_30:
	setp.eq.s32 	%p28, %r2, 0;
	@%p28 bra 	$L__BB1_39;
	mad.lo.s32 	%r61, %r62, %r18, %r1;
	cvt.u64.u32 	%rd46, %r62;
	mul.wide.u32 	%rd47, %r62, 4;
	add.s64 	%rd51, %rd1, %rd47;
	add.s64 	%rd50, %rd4, %rd46;
	add.s64 	%rd49, %rd3, %rd46;
	neg.s32 	%r60, %r2;
$L__BB1_32:
	.pragma "nounroll";
	ld.global.u8 	%rs21, [%rd49];
	setp.ne.s16 	%p29, %rs21, 0;
	@%p29 bra 	$L__BB1_38;
	ld.global.u8 	%rs22, [%rd50];
	setp.ne.s16 	%p30, %rs22, 0;
	@%p30 bra 	$L__BB1_38;
	mul.wide.s32 	%rd48, %r61, 4;
	add.s64 	%rd22, %rd2, %rd48;
	ld.global.u32 	%r52, [%rd22];
	setp.lt.s32 	%p31, %r52, 1;
	@%p31 bra 	$L__BB1_38;
	atom.relaxed.global.cas.b32 	%r53, [%rd6], 0, 1;
	setp.eq.s32 	%p32, %r53, 1;
	@%p32 bra 	$L__BB1_38;
	ld.global.u8 	%rs23, [%rd5];
	setp.ne.s16 	%p33, %rs23, 0;
	@%p33 bra 	$L__BB1_38;
	mov.b16 	%rs24, 1;
	st.global.u8 	[%rd5], %rs24;
	mov.b32 	%r54, 0;
	st.global.u32 	[%rd6], %r54;
	st.global.u32 	[%rd7], %r62;
	ld.global.u32 	%r55, [%rd51];
	ld.global.u32 	%r56, [%rd22];
	min.s32 	%r57, %r55, %r56;
	st.global.u32 	[%rd8], %r57;
$L__BB1_38:
	add.s32 	%r62, %r62, 1;
	add.s32 	%r61, %r61, %r18;
	add.s64 	%rd51, %rd51, 4;
	add.s64 	%rd50, %rd50, 1;
	add.s64 	%rd49, %rd49, 1;
	add.s32 	%r60, %r60, 1;
	setp.ne.s32 	%p34, %r60, 0;
	@%p34 bra 	$L__BB1_32;
$L__BB1_39:
	ret;

}
	// .globl	_Z18cudaAugment_pathTDPiPbiS_i
.visible .entry _Z18cudaAugment_pathTDPiPbiS_i(
	.param .u64 .ptr .align 1 _Z18cudaAugment_pathTDPiPbiS_i_param_0,
	.param .u64 .ptr .align 1 _Z18cudaAugment_pathTDPiPbiS_i_param_1,
	.param .u32 _Z18cudaAugment_pathTDPiPbiS_i_param_2,
	.param .u64 .ptr .align 1 _Z18cudaAugment_pathTDPiPbiS_i_param_3,
	.param .u32 _Z18cudaAugment_pathTDPiPbiS_i_param_4
)
{
	.reg .pred 	%p<3>;
	.reg .b16 	%rs<2>;
	.reg .b32 	%r<15>;
	.reg .b64 	%rd<15>;

	ld.param.u64 	%rd1, [_Z18cudaAugment_pathTDPiPbiS_i_param_0];
	ld.param.u64 	%rd2, [_Z18cudaAugment_pathTDPiPbiS_i_param_1];
	ld.param.u32 	%r2, [_Z18cudaAugment_pathTDPiPbiS_i_param_2];
	ld.param.u64 	%rd3, [_Z18cudaAugment_pathTDPiPbiS_i_param_3];
	ld.param.u32 	%r3, [_Z18cudaAugment_pathTDPiPbiS_i_param_4];
	mov.u32 	%r4, %ctaid.x;
	mov.u32 	%r5, %ntid.x;
	mov.u32 	%r6, %tid.x;
	mad.lo.s32 	%r1, %r4, %r5, %r6;
	setp.ge.s32 	%p1, %r1, %r2;
	@%p1 bra 	$L__BB2_3;
	cvta.to.global.u64 	%rd4, %rd2;
	cvt.s64.s32 	%rd5, %r1;
	add.s64 	%rd6, %rd4, %rd5;
	ld.global.u8 	%rs1, [%rd6];
	setp.eq.s16 	%p2, %rs1, 0;
	@%p2 bra 	$L__BB2_3;
	cvta.to.global.u64 	%rd7, %rd3;
	cvta.to.global.u64 	%rd8, %rd1;
	mul.wide.s32 	%rd9, %r1, 4;
	add.s64 	%rd10, %rd8, %rd9;
	ld.global.u32 	%r7, [%rd10];
	mad.lo.s32 	%r8, %r7, %r2, %r1;
	mul.wide.s32 	%rd11, %r8, 4;
	add.s64 	%rd12, %rd7, %rd11;
	ld.global.u32 	%r9, [%rd12];
	sub.s32 	%r10, %r9, %r3;
	st.global.u32 	[%rd12], %r10;
	ld.global.u32 	%r11, [%rd10];
	mad.lo.s32 	%r12, %r2, %r1, %r11;
	mul.wide.s32 	%rd13, %r12, 4;
	add.s64 	%rd14, %rd7, %rd13;
	ld.global.u32 	%r13, [%rd14];
	add.s32 	%r14, %r13, %r3;
	st.global.u32 	[%rd14], %r14;
$L__BB2_3:
	ret;

}
	// .globl	_Z18cudaAugment_pathBUPiPbiS_i
.visible .entry _Z18cudaAugment_pathBUPiPbiS_i(
	.param .u64 .ptr .align 1 _Z18cudaAugment_pathBUPiPbiS_i_param_0,
	.param .u64 .ptr .align 1 _Z18cudaAugment_pathBUPiPbiS_i_param_1,
	.param .u32 _Z18cudaAugment_pathBUPiPbiS_i_param_2,
	.param .u64 .ptr .align 1 _Z18cudaAugment_pathBUPiPbiS_i_param_3,
	.param .u32 _Z18cudaAugment_pathBUPiPbiS_i_param_4
)
{
	.reg .pred 	%p<3>;
	.reg .b16 	%rs<2>;
	.reg .b32 	%r<15>;
	.reg .b64 	%rd<15>;

	ld.param.u64 	%rd1, [_Z18cudaAugment_pathBUPiPbiS_i_param_0];
	ld.param.u64 	%rd2, [_Z18cudaAugment_pathBUPiPbiS_i_param_1];
	ld.param.u32 	%r2, [_Z18cudaAugment_pathBUPiPbiS_i_param_2];
	ld.param.u64 	%rd3, [_Z18cudaAugment_pathBUPiPbiS_i_param_3];
	ld.param.u32 	%r3, [_Z18cudaAugment_pathBUPiPbiS_i_param_4];
	mov.u32 	%r4, %ctaid.x;
	mov.u32 	%r5, %ntid.x;
	mov.u32 	%r6, %tid.x;
	mad.lo.s32 	%r1, %r4, %r5, %r6;
	setp.ge.s32 	%p1, %r1, %r2;
	@%p1 bra 	$L__BB3_3;
	cvta.to.global.u64 	%rd4, %rd2;
	cvt.s64.s32 	%rd5, %r1;
	add.s64 	%rd6, %rd4, %rd5;
	ld.global.u8 	%rs1, [%rd6];
	setp.eq.s16 	%p2, %rs1, 0;
	@%p2 bra 	$L__BB3_3;
	cvta.to.global.u64 	%rd7, %rd3;
	cvta.to.global.u64 	%rd8, %rd1;
	mul.wide.s32 	%rd9, %r1, 4;
	add.s64 	%rd10, %rd8, %rd9;
	ld.global.u32 	%r7, [%rd10];
	mad.lo.s32 	%r8, %r2, %r1, %r7;
	mul.wide.s32 	%rd11, %r8, 4;
	add.s64 	%rd12, %rd7, %rd11;
	ld.global.u32 	%r9, [%rd12];
	sub.s32 	%r10, %r9, %r3;
	st.global.u32 	[%rd12], %r10;
	ld.global.u32 	%r11, [%rd10];
	mad.lo.s32 	%r12, %r11, %r2, %r1;
	mul.wide.s32 	%rd13, %r12, 4;
	add.s64 	%rd14, %rd7, %rd13;
	ld.global.u32 	%r13, [%rd14];
	add.s32 	%r14, %r13, %r3;
	st.global.u32 	[%rd14], %r14;
$L__BB3_3:
	ret;

}


// ===== COMPILED SASS (sm_100) =====

	.target	sm_100

	.elftype	@"ET_EXEC"


//--------------------- .note.nv.tkinfo           --------------------------
	.section	.note.nv.tkinfo,"",@"SHT_NOTE"
	.sectionflags	@"SHF_NOTE_NV_TKINFO"
	.tkinfo
        /*0018*/ 	.word	0x00000002
        /*0030*/ 	.string	""
        /*0030*/ 	.string	"ptxas"
        /*0030*/ 	.string	"Cuda compilation tools, release 13.0, V13.0.88"
        /*0030*/ 	.string	"Build cuda_13.0.r13.0/compiler.36424714_0"
        /*0030*/ 	.string	"-arch sm_100 -m 64 "



//--------------------- .note.nv.cuinfo           --------------------------
	.section	.note.nv.cuinfo,"",@"SHT_NOTE"
	.sectionflags	@"SHF_NOTE_NV_CUINFO"
        /*0018*/ 	.short	0x0002
        /*001a*/ 	.short	0x0064
        /*001c*/ 	.short	0x0082
	.zero		2


//--------------------- .nv.info                  --------------------------
	.section	.nv.info,"",@"SHT_CUDA_INFO"
	.align	4


	//----- nvinfo : EIATTR_REGCOUNT
	.align		4
        /*0000*/ 	.byte	0x04, 0x2f
        /*0002*/ 	.short	(.L_1 - .L_0)
	.align		4
.L_0:
        /*0004*/ 	.word	index@(_Z15cudaBFS_TopDownPiS_S_PbS0_iiS_i)
        /*0008*/ 	.word	0x00000020


	//----- nvinfo : EIATTR_FRAME_SIZE
	.align		4
.L_1:
        /*000c*/ 	.byte	0x04, 0x11
        /*000e*/ 	.short	(.L_3 - .L_2)
	.align		4
.L_2:
        /*0010*/ 	.word	index@(_Z15cudaBFS_TopDownPiS_S_PbS0_iiS_i)
        /*0014*/ 	.word	0x00000000


	//----- nvinfo : EIATTR_REGCOUNT
	.align		4
.L_3:
        /*0018*/ 	.byte	0x04, 0x2f
        /*001a*/ 	.short	(.L_5 - .L_4)
	.align		4
.L_4:
        /*001c*/ 	.word	index@(_Z16cudaBFS_BottomUpPiS_S_PbS0_iiS_)
        /*0020*/ 	.word	0x00000020


	//----- nvinfo : EIATTR_FRAME_SIZE
	.align		4
.L_5:
        /*0024*/ 	.byte	0x04, 0x11
        /*0026*/ 	.short	(.L_7 - .L_6)
	.align		4
.L_6:
        /*0028*/ 	.word	index@(_Z16cudaBFS_BottomUpPiS_S_PbS0_iiS_)
        /*002c*/ 	.word	0x00000000


	//----- nvinfo : EIATTR_REGCOUNT
	.align		4
.L_7:
        /*0030*/ 	.byte	0x04, 0x2f
        /*0032*/ 	.short	(.L_9 - .L_8)
	.align		4
.L_8:
        /*0034*/ 	.word	index@(_Z18cudaAugment_pathTDPiPbiS_i)
        /*0038*/ 	.word	0x0000000e


	//----- nvinfo : EIATTR_FRAME_SIZE
	.align		4
.L_9:
        /*003c*/ 	.byte	0x04, 0x11
        /*003e*/ 	.short	(.L_11 - .L_10)
	.align		4
.L_10:
        /*0040*/ 	.word	index@(_Z18cudaAugment_pathTDPiPbiS_i)
        /*0044*/ 	.word	0x00000000


	//----- nvinfo : EIATTR_REGCOUNT
	.align		4
.L_11:
        /*0048*/ 	.byte	0x04, 0x2f
        /*004a*/ 	.short	(.L_13 - .L_12)
	.align		4
.L_12:
        /*004c*/ 	.word	index@(_Z18cudaAugment_pathBUPiPbiS_i)
        /*0050*/ 	.word	0x0000000e


	//----- nvinfo : EIATTR_FRAME_SIZE
	.align		4
.L_13:
        /*0054*/ 	.byte	0x04, 0x11
        /*0056*/ 	.short	(.L_15 - .L_14)
	.align		4
.L_14:
        /*0058*/ 	.word	index@(_Z18cudaAugment_pathBUPiPbiS_i)
        /*005c*/ 	.word	0x00000000


	//----- nvinfo : EIATTR_MIN_STACK_SIZE
	.align		4
.L_15:
        /*0060*/ 	.byte	0x04, 0x12
        /*0062*/ 	.short	(.L_17 - .L_16)
	.align		4
.L_16:
        /*0064*/ 	.word	index@(_Z18cudaAugment_pathBUPiPbiS_i)
        /*0068*/ 	.word	0x00000000


	//----- nvinfo : EIATTR_MIN_STACK_SIZE
	.align		4
.L_17:
        /*006c*/ 	.byte	0x04, 0x12
        /*006e*/ 	.short	(.L_19 - .L_18)
	.align		4
.L_18:
        /*0070*/ 	.word	index@(_Z18cudaAugment_pathTDPiPbiS_i)
        /*0074*/ 	.word	0x00000000


	//----- nvinfo : EIATTR_MIN_STACK_SIZE
	.align		4
.L_19:
        /*0078*/ 	.byte	0x04, 0x12
        /*007a*/ 	.short	(.L_21 - .L_20)
	.align		4
.L_20:
        /*007c*/ 	.word	index@(_Z16cudaBFS_BottomUpPiS_S_PbS0_iiS_)
        /*0080*/ 	.word	0x00000000


	//----- nvinfo : EIATTR_MIN_STACK_SIZE
	.align		4
.L_21:
        /*0084*/ 	.byte	0x04, 0x12
        /*0086*/ 	.short	(.L_23 - .L_22)
	.align		4
.L_22:
        /*0088*/ 	.word	index@(_Z15cudaBFS_TopDownPiS_S_PbS0_iiS_i)
        /*008c*/ 	.word	0x00000000
.L_23:


//--------------------- .nv.compat                --------------------------
	.section	.nv.compat,"",@"SHT_CUDA_COMPAT_INFO"
	.align	4
        /*0000*/ 	.byte	0x02, 0x09, 0x00, 0x00, 0x02, 0x02, 0x01, 0x00, 0x02, 0x05, 0x05, 0x00, 0x03, 0x07, 0x01, 0x01
        /*0010*/ 	.byte	0x02, 0x03, 0x00, 0x00, 0x02, 0x06, 0x01, 0x00, 0x04, 0x0b, 0x08, 0x00, 0x09, 0x00, 0x00, 0x00
        /*0020*/ 	.byte	0x00, 0x00, 0x00, 0x00


//--------------------- .nv.info._Z18cudaAugment_pathBUPiPbiS_i --------------------------
	.section	.nv.info._Z18cudaAugment_pathBUPiPbiS_i,"",@"SHT_CUDA_INFO"
	.sectionflags	@""
	.align	4


	//----- nvinfo : EIATTR_CUDA_API_VERSION
	.align		4
        /*0000*/ 	.byte	0x04, 0x37
        /*0002*/ 	.short	(.L_25 - .L_24)
.L_24:
        /*0004*/ 	.word	0x00000082


	//----- nvinfo : EIATTR_KPARAM_INFO
	.align		4
.L_25:
        /*0008*/ 	.byte	0x04, 0x17
        /*000a*/ 	.short	(.L_27 - .L_26)
.L_26:
        /*000c*/ 	.word	0x00000000
        /*0010*/ 	.short	0x0004
        /*0012*/ 	.short	0x0020
        /*0014*/ 	.byte	0x00, 0xf0, 0x11, 0x00


	//----- nvinfo : EIATTR_KPARAM_INFO
	.align		4
.L_27:
        /*0018*/ 	.byte	0x04, 0x17
        /*001a*/ 	.short	(.L_29 - .L_28)
.L_28:
        /*001c*/ 	.word	0x00000000
        /*0020*/ 	.short	0x0003
        /*0022*/ 	.short	0x0018
        /*0024*/ 	.byte	0x00, 0xf5, 0x21, 0x00


	//----- nvinfo : EIATTR_KPARAM_INFO
	.align		4
.L_29:
        /*0028*/ 	.byte	0x04, 0x17
        /*002a*/ 	.short	(.L_31 - .L_30)
.L_30:
        /*002c*/ 	.word	0x00000000
        /*0030*/ 	.short	0x0002
        /*0032*/ 	.short	0x0010
        /*0034*/ 	.byte	0x00, 0xf0, 0x11, 0x00


	//----- nvinfo : EIATTR_KPARAM_INFO
	.align		4
.L_31:
        /*0038*/ 	.byte	0x04, 0x17
        /*003a*/ 	.short	(.L_33 - .L_32)
.L_32:
        /*003c*/ 	.word	0x00000000
        /*0040*/ 	.short	0x0001
        /*0042*/ 	.short	0x0008
        /*0044*/ 	.byte	0x00, 0xf5, 0x21, 0x00


	//----- nvinfo : EIATTR_KPARAM_INFO
	.align		4
.L_33:
        /*0048*/ 	.byte	0x04, 0x17
        /*004a*/ 	.short	(.L_35 - .L_34)
.L_34:
        /*004c*/ 	.word	0x00000000
        /*0050*/ 	.short	0x0000
        /*0052*/ 	.short	0x0000
        /*0054*/ 	.byte	0x00, 0xf5, 0x21, 0x00


	//----- nvinfo : EIATTR_SPARSE_MMA_MASK
	.align		4
.L_35:
        /*0058*/ 	.byte	0x03, 0x50
        /*005a*/ 	.short	0x0000


	//----- nvinfo : EIATTR_MAXREG_COUNT
	.align		4
        /*005c*/ 	.byte	0x03, 0x1b
        /*005e*/ 	.short	0x00ff


	//----- nvinfo : EIATTR_MERCURY_ISA_VERSION
	.align		4
        /*0060*/ 	.byte	0x03, 0x5f
        /*0062*/ 	.short	0x0101


	//----- nvinfo : EIATTR_VRC_CTA_INIT_COUNT
	.align		4
        /*0064*/ 	.byte	0x02, 0x4a
	.zero		1
	.zero		1


	//----- nvinfo : EIATTR_EXIT_INSTR_OFFSETS
	.align		4
        /*0068*/ 	.byte	0x04, 0x1c
        /*006a*/ 	.short	(.L_37 - .L_36)


	//   ....[0]....
.L_36:
        /*006c*/ 	.word	0x00000070


	//   ....[1]....
        /*0070*/ 	.word	0x000000e0


	//   ....[2]....
        /*0074*/ 	.word	0x000001f0


	//----- nvinfo : EIATTR_CBANK_PARAM_SIZE
	.align		4
.L_37:
        /*0078*/ 	.byte	0x03, 0x19
        /*007a*/ 	.short	0x0024


	//----- nvinfo : EIATTR_PARAM_CBANK
	.align		4
        /*007c*/ 	.byte	0x04, 0x0a
        /*007e*/ 	.short	(.L_39 - .L_38)
	.align		4
.L_38:
        /*0080*/ 	.word	index@(.nv.constant0._Z18cudaAugment_pathBUPiPbiS_i)
        /*0084*/ 	.short	0x0380
        /*0086*/ 	.short	0x0024


	//----- nvinfo : EIATTR_SW_WAR
	.align		4
.L_39:
        /*0088*/ 	.byte	0x04, 0x36
        /*008a*/ 	.short	(.L_41 - .L_40)
.L_40:
        /*008c*/ 	.word	0x00000008
.L_41:


//--------------------- .nv.info._Z18cudaAugment_pathTDPiPbiS_i --------------------------
	.section	.nv.info._Z18cudaAugment_pathTDPiPbiS_i,"",@"SHT_CUDA_INFO"
	.sectionflags	@""
	.align	4


	//----- nvinfo : EIATTR_CUDA_API_VERSION
	.align		4
        /*0000*/ 	.byte	0x04, 0x37
        /*0002*/ 	.short	(.L_43 - .L_42)
.L_42:
        /*0004*/ 	.word	0x00000082


	//----- nvinfo : EIATTR_KPARAM_INFO
	.align		4
.L_43:
        /*0008*/ 	.byte	0x04, 0x17
        /*000a*/ 	.short	(.L_45 - .L_44)
.L_44:
        /*000c*/ 	.word	0x00000000
        /*0010*/ 	.short	0x0004
        /*0012*/ 	.short	0x0020
        /*0014*/ 	.byte	0x00, 0xf0, 0x11, 0x00


	//----- nvinfo : EIATTR_KPARAM_INFO
	.align		4
.L_45:
        /*0018*/ 	.byte	0x04, 0x17
        /*001a*/ 	.short	(.L_47 - .L_46)
.L_46:
        /*001c*/ 	.word	0x00000000
        /*0020*/ 	.short	0x0003
        /*0022*/ 	.short	0x0018
        /*0024*/ 	.byte	0x00, 0xf5, 0x21, 0x00


	//----- nvinfo : EIATTR_KPARAM_INFO
	.align		4
.L_47:
        /*0028*/ 	.byte	0x04, 0x17
        /*002a*/ 	.short	(.L_49 - .L_48)
.L_48:
        /*002c*/ 	.word	0x00000000
        /*0030*/ 	.short	0x0002
        /*0032*/ 	.short	0x0010
        /*0034*/ 	.byte	0x00, 0xf0, 0x11, 0x00


	//----- nvinfo : EIATTR_KPARAM_INFO
	.align		4
.L_49:
        /*0038*/ 	.byte	0x04, 0x17
        /*003a*/ 	.short	(.L_51 - .L_50)
.L_50:
        /*003c*/ 	.word	0x00000000
        /*0040*/ 	.short	0x0001
        /*0042*/ 	.short	0x0008
        /*0044*/ 	.byte	0x00, 0xf5, 0x21, 0x00


	//----- nvinfo : EIATTR_KPARAM_INFO
	.align		4
.L_51:
        /*0048*/ 	.byte	0x04, 0x17
        /*004a*/ 	.short	(.L_53 - .L_52)
.L_52:
        /*004c*/ 	.word	0x00000000
        /*0050*/ 	.short	0x0000
        /*0052*/ 	.short	0x0000
        /*0054*/ 	.byte	0x00, 0xf5, 0x21, 0x00


	//----- nvinfo : EIATTR_SPARSE_MMA_MASK
	.align		4
.L_53:
        /*0058*/ 	.byte	0x03, 0x50
        /*005a*/ 	.short	0x0000


	//----- nvinfo : EIATTR_MAXREG_COUNT
	.align		4
        /*005c*/ 	.byte	0x03, 0x1b
        /*005e*/ 	.short	0x00ff


	//----- nvinfo : EIATTR_MERCURY_ISA_VERSION
	.align		4
        /*0060*/ 	.byte	0x03, 0x5f
        /*0062*/ 	.short	0x0101


	//----- nvinfo : EIATTR_VRC_CTA_INIT_COUNT
	.align		4
        /*0064*/ 	.byte	0x02, 0x4a
	.zero		1
	.zero		1


	//----- nvinfo : EIATTR_EXIT_INSTR_OFFSETS
	.align		4
        /*0068*/ 	.byte	0x04, 0x1c
        /*006a*/ 	.short	(.L_55 - .L_54)


	//   ....[0]....
.L_54:
        /*006c*/ 	.word	0x00000070


	//   ....[1]....
        /*0070*/ 	.word	0x000000e0


	//   ....[2]....
        /*0074*/ 	.word	0x000001f0


	//----- nvinfo : EIATTR_CBANK_PARAM_SIZE
	.align		4
.L_55:
        /*0078*/ 	.byte	0x03, 0x19
        /*007a*/ 	.short	0x0024


	//----- nvinfo : EIATTR_PARAM_CBANK
	.align		4
        /*007c*/ 	.byte	0x04, 0x0a
        /*007e*/ 	.short	(.L_57 - .L_56)
	.align		4
.L_56:
        /*0080*/ 	.word	index@(.nv.constant0._Z18cudaAugment_pathTDPiPbiS_i)
        /*0084*/ 	.short	0x0380
        /*0086*/ 	.short	0x0024


	//----- nvinfo : EIATTR_SW_WAR
	.align		4
.L_57:
        /*0088*/ 	.byte	0x04, 0x36
        /*008a*/ 	.short	(.L_59 - .L_58)
.L_58:
        /*008c*/ 	.word	0x00000008
.L_59:


//--------------------- .nv.info._Z16cudaBFS_BottomUpPiS_S_PbS0_iiS_ --------------------------
	.section	.nv.info._Z16cudaBFS_BottomUpPiS_S_PbS0_iiS_,"",@"SHT_CUDA_INFO"
	.sectionflags	@""
	.align	4


	//----- nvinfo : EIATTR_CUDA_API_VERSION
	.align		4
        /*0000*/ 	.byte	0x04, 0x37
        /*0002*/ 	.short	(.L_61 - .L_60)
.L_60:
        /*0004*/ 	.word	0x00000082


	//----- nvinfo : EIATTR_KPARAM_INFO
	.align		4
.L_61:
        /*0008*/ 	.byte	0x04, 0x17
        /*000a*/ 	.short	(.L_63 - .L_62)
.L_62:
        /*000c*/ 	.word	0x00000000
        /*0010*/ 	.short	0x0007
        /*0012*/ 	.short	0x0030
        /*0014*/ 	.byte	0x00, 0xf5, 0x21, 0x00


	//----- nvinfo : EIATTR_KPARAM_INFO
	.align		4
.L_63:
        /*0018*/ 	.byte	0x04, 0x17
        /*001a*/ 	.short	(.L_65 - .L_64)
.L_64:
        /*001c*/ 	.word	0x00000000
        /*0020*/ 	.short	0x0006
        /*0022*/ 	.short	0x002c
        /*0024*/ 	.byte	0x00, 0xf0, 0x11, 0x00


	//----- nvinfo : EIATTR_KPARAM_INFO
	.align		4
.L_65:
        /*0028*/ 	.byte	0x04, 0x17
        /*002a*/ 	.short	(.L_67 - .L_66)
.L_66:
        /*002c*/ 	.word	0x00000000
        /*0030*/ 	.short	0x0005
        /*0032*/ 	.short	0x0028
        /*0034*/ 	.byte	0x00, 0xf0, 0x11, 0x00


	//----- nvinfo : EIATTR_KPARAM_INFO
	.align		4
.L_67:
        /*0038*/ 	.byte	0x04, 0x17
        /*003a*/ 	.short	(.L_69 - .L_68)
.L_68:
        /*003c*/ 	.word	0x00000000
        /*0040*/ 	.short	0x0004
        /*0042*/ 	.short	0x0020
        /*0044*/ 	.byte	0x00, 0xf5, 0x21, 0x00


	//----- nvinfo : EIATTR_KPARAM_INFO
	.align		4
.L_69:
        /*0048*/ 	.byte	0x04, 0x17
        /*004a*/ 	.short	(.L_71 - .L_70)
.L_70:
        /*004c*/ 	.word	0x00000000
        /*0050*/ 	.short	0x0003
        /*0052*/ 	.short	0x0018
        /*0054*/ 	.byte	0x00, 0xf5, 0x21, 0x00


	//----- nvinfo : EIATTR_KPARAM_INFO
	.align		4
.L_71:
        /*0058*/ 	.byte	0x04, 0x17
        /*005a*/ 	.short	(.L_73 - .L_72)
.L_72:
        /*005c*/ 	.word	0x00000000
        /*0060*/ 	.short	0x0002
        /*0062*/ 	.short	0x0010
        /*0064*/ 	.byte	0x00, 0xf5, 0x21, 0x00


	//----- nvinfo : EIATTR_KPARAM_INFO
	.align		4
.L_73:
        /*0068*/ 	.byte	0x04, 0x17
        /*006a*/ 	.short	(.L_75 - .L_74)
.L_74:
        /*006c*/ 	.word	0x00000000
        /*0070*/ 	.short	0x0001
        /*0072*/ 	.short	0x0008
        /*0074*/ 	.byte	0x00, 0xf5, 0x21, 0x00


	//----- nvinfo : EIATTR_KPARAM_INFO
	.align		4
.L_75:
        /*0078*/ 	.byte	0x04, 0x17
        /*007a*/ 	.short	(.L_77 - .L_76)
.L_76:
        /*007c*/ 	.word	0x00000000
        /*0080*/ 	.short	0x0000
        /*0082*/ 	.short	0x0000
        /*0084*/ 	.byte	0x00, 0xf5, 0x21, 0x00


	//----- nvinfo : EIATTR_SPARSE_MMA_MASK
	.align		4
.L_77:
        /*0088*/ 	.byte	0x03, 0x50
        /*008a*/ 	.short	0x0000


	//----- nvinfo : EIATTR_MAXREG_COUNT
	.align		4
        /*008c*/ 	.byte	0x03, 0x1b
        /*008e*/ 	.short	0x00ff


	//----- nvinfo : EIATTR_MERCURY_ISA_VERSION
	.align		4
        /*0090*/ 	.byte	0x03, 0x5f
        /*0092*/ 	.short	0x0101


	//----- nvinfo : EIATTR_VRC_CTA_INIT_COUNT
	.align		4
        /*0094*/ 	.byte	0x02, 0x4a
	.zero		1
	.zero		1


	//----- nvinfo : EIATTR_EXIT_INSTR_OFFSETS
	.align		4
        /*0098*/ 	.byte	0x04, 0x1c
        /*009a*/ 	.short	(.L_79 - .L_78)


	//   ....[0]....
.L_78:
        /*009c*/ 	.word	0x000000d0


	//   ....[1]....
        /*00a0*/ 	.word	0x00000130


	//   ....[2]....
        /*00a4*/ 	.word	0x000001c0


	//   ....[3]....
        /*00a8*/ 	.word	0x00000b00


	//   ....[4]....
        /*00ac*/ 	.word	0x00000e70


	//----- nvinfo : EIATTR_CRS_STACK_SIZE
	.align		4
.L_79:
        /*00b0*/ 	.byte	0x04, 0x1e
        /*00b2*/ 	.short	(.L_81 - .L_80)
.L_80:
        /*00b4*/ 	.word	0x00000000


	//----- nvinfo : EIATTR_CBANK_PARAM_SIZE
	.align		4
.L_81:
        /*00b8*/ 	.byte	0x03, 0x19
        /*00ba*/ 	.short	0x0038


	//----- nvinfo : EIATTR_PARAM_CBANK
	.align		4
        /*00bc*/ 	.byte	0x04, 0x0a
        /*00be*/ 	.short	(.L_83 - .L_82)
	.align		4
.L_82:
        /*00c0*/ 	.word	index@(.nv.constant0._Z16cudaBFS_BottomUpPiS_S_PbS0_iiS_)
        /*00c4*/ 	.short	0x0380
        /*00c6*/ 	.short	0x0038


	//----- nvinfo : EIATTR_SW_WAR
	.align		4
.L_83:
        /*00c8*/ 	.byte	0x04, 0x36
        /*00ca*/ 	.short	(.L_85 - .L_84)
.L_84:
        /*00cc*/ 	.word	0x00000008
.L_85:


//--------------------- .nv.info._Z15cudaBFS_TopDownPiS_S_PbS0_iiS_i --------------------------
	.section	.nv.info._Z15cudaBFS_TopDownPiS_S_PbS0_iiS_i,"",@"SHT_CUDA_INFO"
	.sectionflags	@""
	.align	4


	//----- nvinfo : EIATTR_CUDA_API_VERSION
	.align		4
        /*0000*/ 	.byte	0x04, 0x37
        /*0002*/ 	.short	(.L_87 - .L_86)
.L_86:
        /*0004*/ 	.word	0x00000082


	//----- nvinfo : EIATTR_KPARAM_INFO
	.align		4
.L_87:
        /*0008*/ 	.byte	0x04, 0x17
        /*000a*/ 	.short	(.L_89 - .L_88)
.L_88:
        /*000c*/ 	.word	0x00000000
        /*0010*/ 	.short	0x0008
        /*0012*/ 	.short	0x0038
        /*0014*/ 	.byte	0x00, 0xf0, 0x11, 0x00


	//----- nvinfo : EIATTR_KPARAM_INFO
	.align		4
.L_89:
        /*0018*/ 	.byte	0x04, 0x17
        /*001a*/ 	.short	(.L_91 - .L_90)
.L_90:
        /*001c*/ 	.word	0x00000000
        /*0020*/ 	.short	0x0007
        /*0022*/ 	.short	0x0030
        /*0024*/ 	.byte	0x00, 0xf5, 0x21, 0x00


	//----- nvinfo : EIATTR_KPARAM_INFO
	.align		4
.L_91:
        /*0028*/ 	.byte	0x04, 0x17
        /*002a*/ 	.short	(.L_93 - .L_92)
.L_92:
        /*002c*/ 	.word	0x00000000
        /*0030*/ 	.short	0x0006
        /*0032*/ 	.short	0x002c
        /*0034*/ 	.byte	0x00, 0xf0, 0x11, 0x00


	//----- nvinfo : EIATTR_KPARAM_INFO
	.align		4
.L_93:
        /*0038*/ 	.byte	0x04, 0x17
        /*003a*/ 	.short	(.L_95 - .L_94)
.L_94:
        /*003c*/ 	.word	0x00000000
        /*0040*/ 	.short	0x0005
        /*0042*/ 	.short	0x0028
        /*0044*/ 	.byte	0x00, 0xf0, 0x11, 0x00


	//----- nvinfo : EIATTR_KPARAM_INFO
	.align		4
.L_95:
        /*0048*/ 	.byte	0x04, 0x17
        /*004a*/ 	.short	(.L_97 - .L_96)
.L_96:
        /*004c*/ 	.word	0x00000000
        /*0050*/ 	.short	0x0004
        /*0052*/ 	.short	0x0020
        /*0054*/ 	.byte	0x00, 0xf5, 0x21, 0x00


	//----- nvinfo : EIATTR_KPARAM_INFO
	.align		4
.L_97:
        /*0058*/ 	.byte	0x04, 0x17
        /*005a*/ 	.short	(.L_99 - .L_98)
.L_98:
        /*005c*/ 	.word	0x00000000
        /*0060*/ 	.short	0x0003
        /*0062*/ 	.short	0x0018
        /*0064*/ 	.byte	0x00, 0xf5, 0x21, 0x00


	//----- nvinfo : EIATTR_KPARAM_INFO
	.align		4
.L_99:
        /*0068*/ 	.byte	0x04, 0x17
        /*006a*/ 	.short	(.L_101 - .L_100)
.L_100:
        /*006c*/ 	.word	0x00000000
        /*0070*/ 	.short	0x0002
        /*0072*/ 	.short	0x0010
        /*0074*/ 	.byte	0x00, 0xf5, 0x21, 0x00


	//----- nvinfo : EIATTR_KPARAM_INFO
	.align		4
.L_101:
        /*0078*/ 	.byte	0x04, 0x17
        /*007a*/ 	.short	(.L_103 - .L_102)
.L_102:
        /*007c*/ 	.word	0x00000000
        /*0080*/ 	.short	0x0001
        /*0082*/ 	.short	0x0008
        /*0084*/ 	.byte	0x00, 0xf5, 0x21, 0x00


	//----- nvinfo : EIATTR_KPARAM_INFO
	.align		4
.L_103:
        /*0088*/ 	.byte	0x04, 0x17
        /*008a*/ 	.short	(.L_105 - .L_104)
.L_104:
        /*008c*/ 	.word	0x00000000
        /*0090*/ 	.short	0x0000
        /*0092*/ 	.short	0x0000
        /*0094*/ 	.byte	0x00, 0xf5, 0x21, 0x00


	//----- nvinfo : EIATTR_SPARSE_MMA_MASK
	.align		4
.L_105:
        /*0098*/ 	.byte	0x03, 0x50
        /*009a*/ 	.short	0x0000


	//----- nvinfo : EIATTR_MAXREG_COUNT
	.align		4
        /*009c*/ 	.byte	0x03, 0x1b
        /*009e*/ 	.short	0x00ff


	//----- nvinfo : EIATTR_MERCURY_ISA_VERSION
	.align		4
        /*00a0*/ 	.byte	0x03, 0x5f
        /*00a2*/ 	.short	0x0101


	//----- nvinfo : EIATTR_VRC_CTA_INIT_COUNT
	.align		4
        /*00a4*/ 	.byte	0x02, 0x4a
	.zero		1
	.zero		1


	//----- nvinfo : EIATTR_EXIT_INSTR_OFFSETS
	.align		4
        /*00a8*/ 	.byte	0x04, 0x1c
        /*00aa*/ 	.short	(.L_107 - .L_106)


	//   ....[0]....
.L_106:
        /*00ac*/ 	.word	0x00000100


	//   ....[1]....
        /*00b0*/ 	.word	0x00000160


	//   ....[2]....
        /*00b4*/ 	.word	0x000001e0


	//   ....[3]....
        /*00b8*/ 	.word	0x00000c60


	//   ....[4]....
        /*00bc*/ 	.word	0x00001070


	//----- nvinfo : EIATTR_CRS_STACK_SIZE
	.align		4
.L_107:
        /*00c0*/ 	.byte	0x04, 0x1e
        /*00c2*/ 	.short	(.L_109 - .L_108)
.L_108:
        /*00c4*/ 	.word	0x00000000


	//----- nvinfo : EIATTR_CBANK_PARAM_SIZE
	.align		4
.L_109:
        /*00c8*/ 	.byte	0x03, 0x19
        /*00ca*/ 	.short	0x003c


	//----- nvinfo : EIATTR_PARAM_CBANK
	.align		4
        /*00cc*/ 	.byte	0x04, 0x0a
        /*00ce*/ 	.short	(.L_111 - .L_110)
	.align		4
.L_110:
        /*00d0*/ 	.word	index@(.nv.constant0._Z15cudaBFS_TopDownPiS_S_PbS0_iiS_i)
        /*00d4*/ 	.short	0x0380
        /*00d6*/ 	.short	0x003c


	//----- nvinfo : EIATTR_SW_WAR
	.align		4
.L_111:
        /*00d8*/ 	.byte	0x04, 0x36
        /*00da*/ 	.short	(.L_113 - .L_112)
.L_112:
        /*00dc*/ 	.word	0x00000008
.L_113:


//--------------------- .nv.callgraph             --------------------------
	.section	.nv.callgraph,"",@"SHT_CUDA_CALLGRAPH"
	.align	4
	.sectionentsize	8
	.align		4
        /*0000*/ 	.word	0x00000000
	.align		4
        /*0004*/ 	.word	0xffffffff
	.align		4
        /*0008*/ 	.word	0x00000000
	.align		4
        /*000c*/ 	.word	0xfffffffe
	.align		4
        /*0010*/ 	.word	0x00000000
	.align		4
        /*0014*/ 	.word	0xfffffffd
	.align		4
        /*0018*/ 	.word	0x00000000
	.align		4
        /*001c*/ 	.word	0xfffffffc


//--------------------- .text._Z18cudaAugment_pathBUPiPbiS_i --------------------------
	.section	.text._Z18cudaAugment_pathBUPiPbiS_i,"ax",@progbits
	.align	128
        .global         _Z18cudaAugment_pathBUPiPbiS_i
        .type           _Z18cudaAugment_pathBUPiPbiS_i,@function
        .size           _Z18cudaAugment_pathBUPiPbiS_i,(.L_x_30 - _Z18cudaAugment_pathBUPiPbiS_i)
        .other          _Z18cudaAugment_pathBUPiPbiS_i,@"STO_CUDA_ENTRY STV_DEFAULT"
_Z18cudaAugment_pathBUPiPbiS_i:
.text._Z18cudaAugment_pathBUPiPbiS_i:
[----:B------:R-:W-:Y:S01]  /*0000*/  LDC R1, c[0x0][0x37c] ;  /* 0x0000df00ff017b82 */ /* 0x000fe20000000800 */
[----:B------:R-:W0:Y:S07]  /*0010*/  S2R R0, SR_TID.X ;  /* 0x0000000000007919 */ /* 0x000e2e0000002100 */
[----:B------:R-:W0:Y:S01]  /*0020*/  S2UR UR4, SR_CTAID.X ;  /* 0x00000000000479c3 */ /* 0x000e220000002500 */
[----:B------:R-:W1:Y:S07]  /*0030*/  LDCU UR6, c[0x0][0x390] ;  /* 0x00007200ff0677ac */ /* 0x000e6e0008000800 */
[----:B------:R-:W0:Y:S02]  /*0040*/  LDC R9, c[0x0][0x360] ;  /* 0x0000d800ff097b82 */ /* 0x000e240000000800 */
[----:B0-----:R-:W-:-:S05]  /*0050*/  IMAD R9, R9, UR4, R0 ;  /* 0x0000000409097c24 */ /* 0x001fca000f8e0200 */
[----:B-1----:R-:W-:-:S13]  /*0060*/  ISETP.GE.AND P0, PT, R9, UR6, PT ;  /* 0x0000000609007c0c */ /* 0x002fda000bf06270 */
[----:B------:R-:W-:Y:S05]  /*0070*/  @P0 EXIT ;  /* 0x000000000000094d */ /* 0x000fea0003800000 */
[----:B------:R-:W0:Y:S01]  /*0080*/  LDCU.64 UR8, c[0x0][0x388] ;  /* 0x00007100ff0877ac */ /* 0x000e220008000a00 */
[----:B------:R-:W1:Y:S01]  /*0090*/  LDCU.64 UR4, c[0x0][0x358] ;  /* 0x00006b00ff0477ac */ /* 0x000e620008000a00 */
[----:B0-----:R-:W-:-:S04]  /*00a0*/  IADD3 R2, P0, PT, R9, UR8, RZ ;  /* 0x0000000809027c10 */ /* 0x001fc8000ff1e0ff */
[----:B------:R-:W-:-:S05]  /*00b0*/  LEA.HI.X.SX32 R3, R9, UR9, 0x1, P0 ;  /* 0x0000000909037c11 */ /* 0x000fca00080f0eff */
[----:B-1----:R-:W2:Y:S02]  /*00c0*/  LDG.E.U8 R2, desc[UR4][R2.64] ;  /* 0x0000000402027981 */ /* 0x002ea4000c1e1100 */
[----:B--2---:R-:W-:-:S13]  /*00d0*/  ISETP.NE.AND P0, PT, R2, RZ, PT ;  /* 0x000000ff0200720c */ /* 0x004fda0003f05270 */
[----:B------:R-:W-:Y:S05]  /*00e0*/  @!P0 EXIT ;  /* 0x000000000000894d */ /* 0x000fea0003800000 */
[----:B------:R-:W0:Y:S01]  /*00f0*/  LDC.64 R2, c[0x0][0x380] ;  /* 0x0000e000ff027b82 */ /* 0x000e220000000a00 */
[----:B------:R-:W1:Y:S07]  /*0100*/  LDCU UR7, c[0x0][0x3a0] ;  /* 0x00007400ff0777ac */ /* 0x000e6e0008000800 */
[----:B------:R-:W2:Y:S01]  /*0110*/  LDC.64 R6, c[0x0][0x398] ;  /* 0x0000e600ff067b82 */ /* 0x000ea20000000a00 */
[----:B0-----:R-:W-:-:S05]  /*0120*/  IMAD.WIDE R2, R9, 0x4, R2 ;  /* 0x0000000409027825 */ /* 0x001fca00078e0202 */
[----:B------:R-:W3:Y:S02]  /*0130*/  LDG.E R0, desc[UR4][R2.64] ;  /* 0x0000000402007981 */ /* 0x000ee4000c1e1900 */
[----:B---3--:R-:W-:-:S04]  /*0140*/  IMAD R5, R9, UR6, R0 ;  /* 0x0000000609057c24 */ /* 0x008fc8000f8e0200 */
[----:B--2---:R-:W-:-:S05]  /*0150*/  IMAD.WIDE R4, R5, 0x4, R6 ;  /* 0x0000000405047825 */ /* 0x004fca00078e0206 */
[----:B------:R-:W1:Y:S02]  /*0160*/  LDG.E R0, desc[UR4][R4.64] ;  /* 0x0000000404007981 */ /* 0x000e64000c1e1900 */
[----:B-1----:R-:W-:-:S05]  /*0170*/  IADD3 R11, PT, PT, R0, -UR7, RZ ;  /* 0x80000007000b7c10 */ /* 0x002fca000fffe0ff */
[----:B------:R-:W-:Y:S04]  /*0180*/  STG.E desc[UR4][R4.64], R11 ;  /* 0x0000000b04007986 */ /* 0x000fe8000c101904 */
[----:B------:R-:W2:Y:S02]  /*0190*/  LDG.E R0, desc[UR4][R2.64] ;  /* 0x0000000402007981 */ /* 0x000ea4000c1e1900 */
[----:B--2---:R-:W-:-:S04]  /*01a0*/  IMAD R9, R0, UR6, R9 ;  /* 0x0000000600097c24 */ /* 0x004fc8000f8e0209 */
[----:B------:R-:W-:-:S05]  /*01b0*/  IMAD.WIDE R6, R9, 0x4, R6 ;  /* 0x0000000409067825 */ /* 0x000fca00078e0206 */
[----:B------:R-:W2:Y:S02]  /*01c0*/  LDG.E R0, desc[UR4][R6.64] ;  /* 0x0000000406007981 */ /* 0x000ea4000c1e1900 */
[----:B--2---:R-:W-:-:S05]  /*01d0*/  IADD3 R9, PT, PT, R0, UR7, RZ ;  /* 0x0000000700097c10 */ /* 0x004fca000fffe0ff */
[----:B------:R-:W-:Y:S01]  /*01e0*/  STG.E desc[UR4][R6.64], R9 ;  /* 0x0000000906007986 */ /* 0x000fe2000c101904 */
[----:B------:R-:W-:Y:S05]  /*01f0*/  EXIT ;  /* 0x000000000000794d */ /* 0x000fea0003800000 */
.L_x_0:
[----:B------:R-:W-:-:S00]  /*0200*/  BRA `(.L_x_0) ;  /* 0xfffffffc00fc7947 */ /* 0x000fc0000383ffff */
[----:B------:R-:W-:-:S00]  /*0210*/  NOP ;  /* 0x0000000000007918 */ /* 0x000fc00000000000 */
        /* <DEDUP_REMOVED lines=14> */
.L_x_30:


//--------------------- .text._Z18cudaAugment_pathTDPiPbiS_i --------------------------
	.section	.text._Z18cudaAugment_pathTDPiPbiS_i,"ax",@progbits
	.align	128
        .global         _Z18cudaAugment_pathTDPiPbiS_i
        .type           _Z18cudaAugment_pathTDPiPbiS_i,@function
        .size           _Z18cudaAugment_pathTDPiPbiS_i,(.L_x_31 - _Z18cudaAugment_pathTDPiPbiS_i)
        .other          _Z18cudaAugment_pathTDPiPbiS_i,@"STO_CUDA_ENTRY STV_DEFAULT"
_Z18cudaAugment_pathTDPiPbiS_i:
.text._Z18cudaAugment_pathTDPiPbiS_i:
        /* <DEDUP_REMOVED lines=32> */
.L_x_1:
        /* <DEDUP_REMOVED lines=16> */
.L_x_31:


//--------------------- .text._Z16cudaBFS_BottomUpPiS_S_PbS0_iiS_ --------------------------
	.section	.text._Z16cudaBFS_BottomUpPiS_S_PbS0_iiS_,"ax",@progbits
	.align	128
        .global         _Z16cudaBFS_BottomUpPiS_S_PbS0_iiS_
        .type           _Z16cudaBFS_BottomUpPiS_S_PbS0_iiS_,@function
        .size           _Z16cudaBFS_BottomUpPiS_S_PbS0_iiS_,(.L_x_32 - _Z16cudaBFS_BottomUpPiS_S_PbS0_iiS_)
        .other          _Z16cudaBFS_BottomUpPiS_S_PbS0_iiS_,@"STO_CUDA_ENTRY STV_DEFAULT"
_Z16cudaBFS_BottomUpPiS_S_PbS0_iiS_:
.text._Z16cudaBFS_BottomUpPiS_S_PbS0_iiS_:
[----:B------:R-:W-:Y:S08]  /*0000*/  LDC R1, c[0x0][0x37c] ;  /* 0x0000df00ff017b82 */ /* 0x000ff00000000800 */
[----:B------:R-:W0:Y:S01]  /*0010*/  LDC.64 R14, c[0x0][0x3a8] ;  /* 0x0000ea00ff0e7b82 */ /* 0x000e220000000a00 */
[----:B------:R-:W1:Y:S07]  /*0020*/  LDCU.64 UR6, c[0x0][0x358] ;  /* 0x00006b00ff0677ac */ /* 0x000e6e0008000a00 */
[----:B------:R-:W0:Y:S02]  /*0030*/  LDC.64 R12, c[0x0][0x398] ;  /* 0x0000e600ff0c7b82 */ /* 0x000e240000000a00 */
[----:B0-----:R-:W-:-:S04]  /*0040*/  IADD3 R2, P0, PT, R15, R12, RZ ;  /* 0x0000000c0f027210 */ /* 0x001fc80007f1e0ff */
[----:B------:R-:W-:-:S05]  /*0050*/  LEA.HI.X.SX32 R3, R15, R13, 0x1, P0 ;  /* 0x0000000d0f037211 */ /* 0x000fca00000f0eff */
[----:B-1----:R-:W2:Y:S01]  /*0060*/  LDG.E.U8 R2, desc[UR6][R2.64] ;  /* 0x0000000602027981 */ /* 0x002ea2000c1e1100 */
[----:B------:R-:W0:Y:S01]  /*0070*/  S2UR UR4, SR_CTAID.X ;  /* 0x00000000000479c3 */ /* 0x000e220000002500 */
[----:B------:R-:W0:Y:S07]  /*0080*/  S2R R0, SR_TID.X ;  /* 0x0000000000007919 */ /* 0x000e2e0000002100 */
[----:B------:R-:W0:Y:S02]  /*0090*/  LDC R19, c[0x0][0x360] ;  /* 0x0000d800ff137b82 */ /* 0x000e240000000800 */
[----:B0-----:R-:W-:Y:S01]  /*00a0*/  IMAD R19, R19, UR4, R0 ;  /* 0x0000000413137c24 */ /* 0x001fe2000f8e0200 */
[----:B--2---:R-:W-:-:S04]  /*00b0*/  ISETP.NE.AND P0, PT, R2, RZ, PT ;  /* 0x000000ff0200720c */ /* 0x004fc80003f05270 */
[----:B------:R-:W-:-:S13]  /*00c0*/  ISETP.GE.OR P0, PT, R19, R14, P0 ;  /* 0x0000000e1300720c */ /* 0x000fda0000706670 */
[----:B------:R-:W-:Y:S05]  /*00d0*/  @P0 EXIT ;  /* 0x000000000000094d */ /* 0x000fea0003800000 */
[----:B------:R-:W-:Y:S02]  /*00e0*/  SHF.R.S32.HI R0, RZ, 0x1f, R19 ;  /* 0x0000001fff007819 */ /* 0x000fe40000011413 */
[----:B------:R-:W-:-:S05]  /*00f0*/  IADD3 R8, P0, PT, R19, R12, RZ ;  /* 0x0000000c13087210 */ /* 0x000fca0007f1e0ff */
[----:B------:R-:W-:-:S05]  /*0100*/  IMAD.X R9, R0, 0x1, R13, P0 ;  /* 0x0000000100097824 */ /* 0x000fca00000e060d */
[----:B------:R-:W2:Y:S02]  /*0110*/  LDG.E.U8 R2, desc[UR6][R8.64] ;  /* 0x0000000608027981 */ /* 0x000ea4000c1e1100 */
[----:B--2---:R-:W-:-:S13]  /*0120*/  ISETP.NE.AND P0, PT, R2, RZ, PT ;  /* 0x000000ff0200720c */ /* 0x004fda0003f05270 */
[----:B------:R-:W-:Y:S05]  /*0130*/  @!P0 EXIT ;  /* 0x000000000000894d */ /* 0x000fea0003800000 */
[----:B------:R-:W0:Y:S01]  /*0140*/  LDCU.64 UR4, c[0x0][0x3a0] ;  /* 0x00007400ff0477ac */ /* 0x000e220008000a00 */
[----:B------:R-:W-:Y:S01]  /*0150*/  ISETP.GE.AND P0, PT, R14, 0x1, PT ;  /* 0x000000010e00780c */ /* 0x000fe20003f06270 */
[----:B------:R-:W-:Y:S01]  /*0160*/  IMAD.MOV.U32 R4, RZ, RZ, 0x1 ;  /* 0x00000001ff047424 */ /* 0x000fe200078e00ff */
[----:B------:R1:W-:Y:S01]  /*0170*/  STG.E.U8 desc[UR6][R8.64], RZ ;  /* 0x000000ff08007986 */ /* 0x0003e2000c101106 */
[----:B0-----:R-:W-:-:S04]  /*0180*/  IADD3 R2, P1, PT, R19, UR4, RZ ;  /* 0x0000000413027c10 */ /* 0x001fc8000ff3e0ff */
[----:B------:R-:W-:Y:S02]  /*0190*/  IADD3.X R3, PT, PT, R0, UR5, RZ, P1, !PT ;  /* 0x0000000500037c10 */ /* 0x000fe40008ffe4ff */
[----:B------:R-:W-:-:S05]  /*01a0*/  PRMT R0, R4, 0x7610, R0 ;  /* 0x0000761004007816 */ /* 0x000fca0000000000 */
[----:B------:R1:W-:Y:S01]  /*01b0*/  STG.E.U8 desc[UR6][R2.64], R0 ;  /* 0x0000000002007986 */ /* 0x0003e2000c101106 */
[----:B------:R-:W-:Y:S05]  /*01c0*/  @!P0 EXIT ;  /* 0x000000000000894d */ /* 0x000fea0003800000 */
[----:B------:R-:W0:Y:S01]  /*01d0*/  LDC.64 R6, c[0x0][0x3b0] ;  /* 0x0000ec00ff067b82 */ /* 0x000e220000000a00 */
[----:B------:R-:W2:Y:S01]  /*01e0*/  LDCU.64 UR8, c[0x0][0x390] ;  /* 0x00007200ff0877ac */ /* 0x000ea20008000a00 */
[C---:B------:R-:W-:Y:S01]  /*01f0*/  ISETP.GE.U32.AND P0, PT, R14.reuse, 0x4, PT ;  /* 0x000000040e00780c */ /* 0x040fe20003f06070 */
[----:B------:R-:W-:Y:S01]  /*0200*/  IMAD.MOV.U32 R17, RZ, RZ, RZ ;  /* 0x000000ffff117224 */ /* 0x000fe200078e00ff */
[----:B-1----:R-:W-:-:S04]  /*0210*/  LOP3.LUT R0, R14, 0x3, RZ, 0xc0, !PT ;  /* 0x000000030e007812 */ /* 0x002fc800078ec0ff */
[----:B------:R-:W1:Y:S01]  /*0220*/  LDC.64 R4, c[0x0][0x388] ;  /* 0x0000e200ff047b82 */ /* 0x000e620000000a00 */
[----:B--2---:R-:W-:Y:S02]  /*0230*/  IMAD.U32 R10, RZ, RZ, UR8 ;  /* 0x00000008ff0a7e24 */ /* 0x004fe4000f8e00ff */
[----:B------:R-:W-:Y:S02]  /*0240*/  IMAD.U32 R11, RZ, RZ, UR9 ;  /* 0x00000009ff0b7e24 */ /* 0x000fe4000f8e00ff */
[----:B0-----:R-:W-:-:S04]  /*0250*/  IMAD.WIDE R6, R19, 0x4, R6 ;  /* 0x0000000413067825 */ /* 0x001fc800078e0206 */
[----:B------:R-:W-:-:S04]  /*0260*/  IMAD.WIDE R2, R19, 0x4, R10 ;  /* 0x0000000413027825 */ /* 0x000fc800078e020a */
[----:B-1----:R-:W-:Y:S01]  /*0270*/  IMAD.WIDE R4, R19, 0x4, R4 ;  /* 0x0000000413047825 */ /* 0x002fe200078e0204 */
[----:B------:R-:W-:Y:S06]  /*0280*/  @!P0 BRA `(.L_x_2) ;  /* 0x0000000800188947 */ /* 0x000fec0003800000 */
[----:B------:R-:W0:Y:S01]  /*0290*/  LDC.64 R10, c[0x0][0x390] ;  /* 0x0000e400ff0a7b82 */ /* 0x000e220000000a00 */
[----:B------:R-:W-:Y:S01]  /*02a0*/  LOP3.LUT R17, R14, 0x7ffffffc, RZ, 0xc0, !PT ;  /* 0x7ffffffc0e117812 */ /* 0x000fe200078ec0ff */
[----:B------:R-:W-:Y:S01]  /*02b0*/  IMAD.MOV.U32 R25, RZ, RZ, RZ ;  /* 0x000000ffff197224 */ /* 0x000fe200078e00ff */
[----:B------:R-:W1:Y:S01]  /*02c0*/  LDCU UR8, c[0x0][0x3a8] ;  /* 0x00007500ff0877ac */ /* 0x000e620008000800 */
[----:B------:R-:W2:Y:S04]  /*02d0*/  LDCU.64 UR4, c[0x0][0x3a0] ;  /* 0x00007400ff0477ac */ /* 0x000ea80008000a00 */
[----:B------:R-:W3:Y:S02]  /*02e0*/  LDC.64 R12, c[0x0][0x398] ;  /* 0x0000e600ff0c7b82 */ /* 0x000ee40000000a00 */
.L_x_11:
[----:B--2---:R-:W-:-:S05]  /*02f0*/  IADD3 R22, P0, PT, R25, UR4, RZ ;  /* 0x0000000419167c10 */ /* 0x004fca000ff1e0ff */
[----:B0-----:R-:W-:-:S05]  /*0300*/  IMAD.X R23, RZ, RZ, UR5, P0 ;  /* 0x00000005ff177e24 */ /* 0x001fca00080e06ff */
[----:B------:R-:W2:Y:S01]  /*0310*/  LDG.E.U8 R14, desc[UR6][R22.64] ;  /* 0x00000006160e7981 */ /* 0x000ea2000c1e1100 */
[----:B---3--:R-:W-:-:S05]  /*0320*/  IADD3 R20, P1, PT, R25, R12, RZ ;  /* 0x0000000c19147210 */ /* 0x008fca0007f3e0ff */
[----:B------:R-:W-:Y:S01]  /*0330*/  IMAD.X R21, RZ, RZ, R13, P1 ;  /* 0x000000ffff157224 */ /* 0x000fe200008e060d */
[----:B--2---:R-:W-:Y:S01]  /*0340*/  ISETP.NE.AND P0, PT, R14, RZ, PT ;  /* 0x000000ff0e00720c */ /* 0x004fe20003f05270 */
[----:B0-----:R-:W-:-:S12]  /*0350*/  IMAD.WIDE.U32 R14, R25, 0x4, R10 ;  /* 0x00000004190e7825 */ /* 0x001fd800078e000a */
[----:B------:R-:W-:Y:S05]  /*0360*/  @P0 BRA `(.L_x_3) ;  /* 0x0000000000680947 */ /* 0x000fea0003800000 */
[----:B------:R-:W2:Y:S02]  /*0370*/  LDG.E.U8 R16, desc[UR6][R20.64] ;  /* 0x0000000614107981 */ /* 0x000ea4000c1e1100 */
[----:B--2---:R-:W-:-:S13]  /*0380*/  ISETP.NE.AND P0, PT, R16, RZ, PT ;  /* 0x000000ff1000720c */ /* 0x004fda0003f05270 */
[----:B------:R-:W-:Y:S05]  /*0390*/  @P0 BRA `(.L_x_3) ;  /* 0x00000000005c0947 */ /* 0x000fea0003800000 */
[----:B------:R-:W0:Y:S01]  /*03a0*/  LDC.64 R26, c[0x0][0x380] ;  /* 0x0000e000ff1a7b82 */ /* 0x000e220000000a00 */
[----:B-1----:R-:W-:-:S04]  /*03b0*/  IMAD R29, R25, UR8, R19 ;  /* 0x00000008191d7c24 */ /* 0x002fc8000f8e0213 */
[----:B0-----:R-:W-:-:S05]  /*03c0*/  IMAD.WIDE R26, R29, 0x4, R26 ;  /* 0x000000041d1a7825 */ /* 0x001fca00078e021a */
[----:B------:R-:W2:Y:S01]  /*03d0*/  LDG.E R16, desc[UR6][R26.64] ;  /* 0x000000061a107981 */ /* 0x000ea2000c1e1900 */
[----:B------:R-:W-:Y:S01]  /*03e0*/  BSSY.RECONVERGENT B0, `(.L_x_3) ;  /* 0x0000012000007945 */ /* 0x000fe20003800200 */
[----:B--2---:R-:W-:-:S13]  /*03f0*/  ISETP.GE.AND P0, PT, R16, 0x1, PT ;  /* 0x000000011000780c */ /* 0x004fda0003f06270 */
[----:B------:R-:W-:Y:S05]  /*0400*/  @!P0 BRA `(.L_x_4) ;  /* 0x00000000003c8947 */ /* 0x000fea0003800000 */
[----:B------:R-:W-:Y:S02]  /*0410*/  IMAD.MOV.U32 R29, RZ, RZ, 0x1 ;  /* 0x00000001ff1d7424 */ /* 0x000fe400078e00ff */
[----:B------:R-:W-:-:S05]  /*0420*/  IMAD.MOV.U32 R28, RZ, RZ, RZ ;  /* 0x000000ffff1c7224 */ /* 0x000fca00078e00ff */
[----:B------:R-:W2:Y:S02]  /*0430*/  ATOMG.E.CAS.STRONG.GPU PT, R16, [R6], R28, R29 ;  /* 0x0000001c061073a9 */ /* 0x000ea400001ee11d */
[----:B--2---:R-:W-:-:S13]  /*0440*/  ISETP.NE.AND P0, PT, R16, 0x1, PT ;  /* 0x000000011000780c */ /* 0x004fda0003f05270 */
[----:B------:R-:W-:Y:S05]  /*0450*/  @!P0 BRA `(.L_x_4) ;  /* 0x0000000000288947 */ /* 0x000fea0003800000 */
[----:B------:R-:W2:Y:S01]  /*0460*/  LDG.E.U8 R16, desc[UR6][R8.64] ;  /* 0x0000000608107981 */ /* 0x000ea2000c1e1100 */
[----:B------:R-:W-:Y:S01]  /*0470*/  IMAD.MOV.U32 R18, RZ, RZ, 0x1 ;  /* 0x00000001ff127424 */ /* 0x000fe200078e00ff */
[----:B--2---:R-:W-:-:S13]  /*0480*/  ISETP.NE.AND P0, PT, R16, RZ, PT ;  /* 0x000000ff1000720c */ /* 0x004fda0003f05270 */
[----:B------:R0:W-:Y:S04]  /*0490*/  @!P0 STG.E.U8 desc[UR6][R8.64], R18 ;  /* 0x0000001208008986 */ /* 0x0001e8000c101106 */
[----:B------:R0:W-:Y:S04]  /*04a0*/  @!P0 STG.E desc[UR6][R6.64], RZ ;  /* 0x000000ff06008986 */ /* 0x0001e8000c101906 */
[----:B------:R0:W-:Y:S04]  /*04b0*/  @!P0 STG.E desc[UR6][R4.64], R25 ;  /* 0x0000001904008986 */ /* 0x0001e8000c101906 */
[----:B------:R-:W2:Y:S04]  /*04c0*/  @!P0 LDG.E R27, desc[UR6][R26.64] ;  /* 0x000000061a1b8981 */ /* 0x000ea8000c1e1900 */
[----:B------:R-:W2:Y:S02]  /*04d0*/  @!P0 LDG.E R16, desc[UR6][R14.64] ;  /* 0x000000060e108981 */ /* 0x000ea4000c1e1900 */
[----:B--2---:R-:W-:-:S05]  /*04e0*/  @!P0 VIMNMX R29, PT, PT, R16, R27, PT ;  /* 0x0000001b101d8248 */ /* 0x004fca0003fe0100 */
[----:B------:R0:W-:Y:S02]  /*04f0*/  @!P0 STG.E desc[UR6][R2.64], R29 ;  /* 0x0000001d02008986 */ /* 0x0001e4000c101906 */
.L_x_4:
[----:B------:R-:W-:Y:S05]  /*0500*/  BSYNC.RECONVERGENT B0 ;  /* 0x0000000000007941 */ /* 0x000fea0003800200 */
.L_x_3:
[----:B------:R-:W2:Y:S02]  /*0510*/  LDG.E.U8 R16, desc[UR6][R22.64+0x1] ;  /* 0x0000010616107981 */ /* 0x000ea4000c1e1100 */
[----:B--2---:R-:W-:-:S13]  /*0520*/  ISETP.NE.AND P0, PT, R16, RZ, PT ;  /* 0x000000ff1000720c */ /* 0x004fda0003f05270 */
[----:B------:R-:W-:Y:S05]  /*0530*/  @P0 BRA `(.L_x_5) ;  /* 0x00000000006c0947 */ /* 0x000fea0003800000 */
[----:B------:R-:W2:Y:S02]  /*0540*/  LDG.E.U8 R16, desc[UR6][R20.64+0x1] ;  /* 0x0000010614107981 */ /* 0x000ea4000c1e1100 */
[----:B--2---:R-:W-:-:S13]  /*0550*/  ISETP.NE.AND P0, PT, R16, RZ, PT ;  /* 0x000000ff1000720c */ /* 0x004fda0003f05270 */
[----:B------:R-:W-:Y:S05]  /*0560*/  @P0 BRA `(.L_x_5) ;  /* 0x0000000000600947 */ /* 0x000fea0003800000 */
[----:B------:R-:W2:Y:S01]  /*0570*/  LDC.64 R26, c[0x0][0x380] ;  /* 0x0000e000ff1a7b82 */ /* 0x000ea20000000a00 */
[----:B------:R-:W-:-:S04]  /*0580*/  VIADD R16, R25, 0x1 ;  /* 0x0000000119107836 */ /* 0x000fc80000000000 */
[----:B01----:R-:W-:-:S04]  /*0590*/  IMAD R29, R16, UR8, R19 ;  /* 0x00000008101d7c24 */ /* 0x003fc8000f8e0213 */
[----:B--2---:R-:W-:-:S05]  /*05a0*/  IMAD.WIDE R26, R29, 0x4, R26 ;  /* 0x000000041d1a7825 */ /* 0x004fca00078e021a */
[----:B------:R-:W2:Y:S01]  /*05b0*/  LDG.E R18, desc[UR6][R26.64] ;  /* 0x000000061a127981 */ /* 0x000ea2000c1e1900 */
[----:B------:R-:W-:Y:S01]  /*05c0*/  BSSY.RECONVERGENT B0, `(.L_x_5) ;  /* 0x0000012000007945 */ /* 0x000fe20003800200 */
[----:B--2---:R-:W-:-:S13]  /*05d0*/  ISETP.GE.AND P0, PT, R18, 0x1, PT ;  /* 0x000000011200780c */ /* 0x004fda0003f06270 */
[----:B------:R-:W-:Y:S05]  /*05e0*/  @!P0 BRA `(.L_x_6) ;  /* 0x00000000003c8947 */ /* 0x000fea0003800000 */
[----:B------:R-:W-:Y:S02]  /*05f0*/  HFMA2 R28, -RZ, RZ, 0, 0 ;  /* 0x00000000ff1c7431 */ /* 0x000fe400000001ff */
[----:B------:R-:W-:-:S05]  /*0600*/  IMAD.MOV.U32 R29, RZ, RZ, 0x1 ;  /* 0x00000001ff1d7424 */ /* 0x000fca00078e00ff */
        /* <DEDUP_REMOVED lines=13> */
.L_x_6:
[----:B------:R-:W-:Y:S05]  /*06e0*/  BSYNC.RECONVERGENT B0 ;  /* 0x0000000000007941 */ /* 0x000fea0003800200 */
.L_x_5:
[----:B0-----:R-:W2:Y:S02]  /*06f0*/  LDG.E.U8 R16, desc[UR6][R22.64+0x2] ;  /* 0x0000020616107981 */ /* 0x001ea4000c1e1100 */
[----:B--2---:R-:W-:-:S13]  /*0700*/  ISETP.NE.AND P0, PT, R16, RZ, PT ;  /* 0x000000ff1000720c */ /* 0x004fda0003f05270 */
[----:B------:R-:W-:Y:S05]  /*0710*/  @P0 BRA `(.L_x_7) ;  /* 0x00000000006c0947 */ /* 0x000fea0003800000 */
[----:B------:R-:W2:Y:S02]  /*0720*/  LDG.E.U8 R16, desc[UR6][R20.64+0x2] ;  /* 0x0000020614107981 */ /* 0x000ea4000c1e1100 */
[----:B--2---:R-:W-:-:S13]  /*0730*/  ISETP.NE.AND P0, PT, R16, RZ, PT ;  /* 0x000000ff1000720c */ /* 0x004fda0003f05270 */
[----:B------:R-:W-:Y:S05]  /*0740*/  @P0 BRA `(.L_x_7) ;  /* 0x0000000000600947 */ /* 0x000fea0003800000 */
[----:B------:R-:W0:Y:S01]  /*0750*/  LDC.64 R26, c[0x0][0x380] ;  /* 0x0000e000ff1a7b82 */ /* 0x000e220000000a00 */
[----:B------:R-:W-:-:S04]  /*0760*/  VIADD R16, R25, 0x2 ;  /* 0x0000000219107836 */ /* 0x000fc80000000000 */
        /* <DEDUP_REMOVED lines=21> */
.L_x_8:
[----:B------:R-:W-:Y:S05]  /*08c0*/  BSYNC.RECONVERGENT B0 ;  /* 0x0000000000007941 */ /* 0x000fea0003800200 */
.L_x_7:
        /* <DEDUP_REMOVED lines=8> */
[----:B-1----:R-:W-:-:S04]  /*0950*/  IMAD R23, R18, UR8, R19 ;  /* 0x0000000812177c24 */ /* 0x002fc8000f8e0213 */
[----:B--2---:R-:W-:-:S05]  /*0960*/  IMAD.WIDE R20, R23, 0x4, R20 ;  /* 0x0000000417147825 */ /* 0x004fca00078e0214 */
[----:B0-----:R-:W2:Y:S01]  /*0970*/  LDG.E R16, desc[UR6][R20.64] ;  /* 0x0000000614107981 */ /* 0x001ea2000c1e1900 */
        /* <DEDUP_REMOVED lines=8> */
[----:B------:R-:W2:Y:S02]  /*0a00*/  LDG.E.U8 R16, desc[UR6][R8.64] ;  /* 0x0000000608107981 */ /* 0x000ea4000c1e1100 */
[----:B--2---:R-:W-:-:S13]  /*0a10*/  ISETP.NE.AND P0, PT, R16, RZ, PT ;  /* 0x000000ff1000720c */ /* 0x004fda0003f05270 */
[----:B------:R-:W-:Y:S05]  /*0a20*/  @P0 BRA `(.L_x_10) ;  /* 0x0000000000200947 */ /* 0x000fea0003800000 */
[----:B------:R-:W-:-:S05]  /*0a30*/  IMAD.MOV.U32 R16, RZ, RZ, 0x1 ;  /* 0x00000001ff107424 */ /* 0x000fca00078e00ff */
[----:B------:R0:W-:Y:S04]  /*0a40*/  STG.E.U8 desc[UR6][R8.64], R16 ;  /* 0x0000001008007986 */ /* 0x0001e8000c101106 */
[----:B------:R0:W-:Y:S04]  /*0a50*/  STG.E desc[UR6][R6.64], RZ ;  /* 0x000000ff06007986 */ /* 0x0001e8000c101906 */
[----:B------:R0:W-:Y:S04]  /*0a60*/  STG.E desc[UR6][R4.64], R18 ;  /* 0x0000001204007986 */ /* 0x0001e8000c101906 */
[----:B------:R-:W2:Y:S04]  /*0a70*/  LDG.E R14, desc[UR6][R14.64+0xc] ;  /* 0x00000c060e0e7981 */ /* 0x000ea8000c1e1900 */
[----:B------:R-:W2:Y:S02]  /*0a80*/  LDG.E R21, desc[UR6][R20.64] ;  /* 0x0000000614157981 */ /* 0x000ea4000c1e1900 */
[----:B--2---:R-:W-:-:S05]  /*0a90*/  VIMNMX R23, PT, PT, R14, R21, PT ;  /* 0x000000150e177248 */ /* 0x004fca0003fe0100 */
[----:B------:R0:W-:Y:S02]  /*0aa0*/  STG.E desc[UR6][R2.64], R23 ;  /* 0x0000001702007986 */ /* 0x0001e4000c101906 */
.L_x_10:
[----:B------:R-:W-:Y:S05]  /*0ab0*/  BSYNC.RECONVERGENT B0 ;  /* 0x0000000000007941 */ /* 0x000fea0003800200 */
.L_x_9:
[----:B------:R-:W-:-:S04]  /*0ac0*/  IADD3 R25, PT, PT, R25, 0x4, RZ ;  /* 0x0000000419197810 */ /* 0x000fc80007ffe0ff */
[----:B------:R-:W-:-:S13]  /*0ad0*/  ISETP.NE.AND P0, PT, R25, R17, PT ;  /* 0x000000111900720c */ /* 0x000fda0003f05270 */
[----:B------:R-:W-:Y:S05]  /*0ae0*/  @P0 BRA `(.L_x_11) ;  /* 0xfffffff800000947 */ /* 0x000fea000383ffff */
.L_x_2:
[----:B------:R-:W-:-:S13]  /*0af0*/  ISETP.NE.AND P0, PT, R0, RZ, PT ;  /* 0x000000ff0000720c */ /* 0x000fda0003f05270 */
[----:B-1----:R-:W-:Y:S05]  /*0b00*/  @!P0 EXIT ;  /* 0x000000000000894d */ /* 0x002fea0003800000 */
[----:B------:R-:W1:Y:S01]  /*0b10*/  LDC.64 R14, c[0x0][0x380] ;  /* 0x0000e000ff0e7b82 */ /* 0x000e620000000a00 */
[----:B------:R-:W2:Y:S01]  /*0b20*/  LDCU UR8, c[0x0][0x3a8] ;  /* 0x00007500ff0877ac */ /* 0x000ea20008000800 */
[C---:B------:R-:W-:Y:S01]  /*0b30*/  IMAD.WIDE.U32 R20, R17.reuse, 0x4, R10 ;  /* 0x0000000411147825 */ /* 0x040fe200078e000a */
[C---:B------:R-:W-:Y:S02]  /*0b40*/  IADD3 R12, P0, PT, R17.reuse, R12, RZ ;  /* 0x0000000c110c7210 */ /* 0x040fe40007f1e0ff */
[----:B------:R-:W-:Y:S01]  /*0b50*/  IADD3 R10, P1, PT, R17, UR4, RZ ;  /* 0x00000004110a7c10 */ /* 0x000fe2000ff3e0ff */
[----:B------:R-:W-:Y:S01]  /*0b60*/  IMAD.MOV.U32 R11, RZ, RZ, R21 ;  /* 0x000000ffff0b7224 */ /* 0x000fe200078e0015 */
[----:B------:R-:W3:Y:S01]  /*0b70*/  LDCU UR9, c[0x0][0x3a8] ;  /* 0x00007500ff0977ac */ /* 0x000ee20008000800 */
[----:B0-----:R-:W-:Y:S02]  /*0b80*/  IMAD.MOV.U32 R16, RZ, RZ, R20 ;  /* 0x000000ffff107224 */ /* 0x001fe400078e0014 */
[----:B------:R-:W-:-:S02]  /*0b90*/  IMAD.X R13, RZ, RZ, R13, P0 ;  /* 0x000000ffff0d7224 */ /* 0x000fc400000e060d */
[----:B------:R-:W-:Y:S02]  /*0ba0*/  IMAD.MOV R0, RZ, RZ, -R0 ;  /* 0x000000ffff007224 */ /* 0x000fe400078e0a00 */
[----:B------:R-:W-:Y:S02]  /*0bb0*/  IMAD.X R23, RZ, RZ, UR5, P1 ;  /* 0x00000005ff177e24 */ /* 0x000fe400088e06ff */
[----:B--2---:R-:W-:-:S07]  /*0bc0*/  IMAD R21, R17, UR8, R19 ;  /* 0x0000000811157c24 */ /* 0x004fce000f8e0213 */
.L_x_14:
[----:B------:R-:W-:-:S05]  /*0bd0*/  IMAD.MOV.U32 R22, RZ, RZ, R10 ;  /* 0x000000ffff167224 */ /* 0x000fca00078e000a */
[----:B------:R-:W2:Y:S02]  /*0be0*/  LDG.E.U8 R18, desc[UR6][R22.64] ;  /* 0x0000000616127981 */ /* 0x000ea4000c1e1100 */
[----:B--2---:R-:W-:-:S13]  /*0bf0*/  ISETP.NE.AND P0, PT, R18, RZ, PT ;  /* 0x000000ff1200720c */ /* 0x004fda0003f05270 */
[----:B------:R-:W-:Y:S05]  /*0c00*/  @P0 BRA `(.L_x_12) ;  /* 0x00000000006c0947 */ /* 0x000fea0003800000 */
[----:B------:R-:W2:Y:S02]  /*0c10*/  LDG.E.U8 R18, desc[UR6][R12.64] ;  /* 0x000000060c127981 */ /* 0x000ea4000c1e1100 */
[----:B--2---:R-:W-:-:S13]  /*0c20*/  ISETP.NE.AND P0, PT, R18, RZ, PT ;  /* 0x000000ff1200720c */ /* 0x004fda0003f05270 */
[----:B------:R-:W-:Y:S05]  /*0c30*/  @P0 BRA `(.L_x_12) ;  /* 0x0000000000600947 */ /* 0x000fea0003800000 */
[----:B-1----:R-:W-:-:S05]  /*0c40*/  IMAD.WIDE R18, R21, 0x4, R14 ;  /* 0x0000000415127825 */ /* 0x002fca00078e020e */
        /* <DEDUP_REMOVED lines=12> */
[----:B------:R-:W-:Y:S01]  /*0d10*/  IMAD.MOV.U32 R22, RZ, RZ, 0x1 ;  /* 0x00000001ff167424 */ /* 0x000fe200078e00ff */
[----:B------:R-:W-:Y:S01]  /*0d20*/  MOV R24, R16 ;  /* 0x0000001000187202 */ /* 0x000fe20000000f00 */
[----:B------:R-:W-:-:S03]  /*0d30*/  IMAD.MOV.U32 R25, RZ, RZ, R11 ;  /* 0x000000ffff197224 */ /* 0x000fc600078e000b */
[----:B------:R0:W-:Y:S04]  /*0d40*/  STG.E.U8 desc[UR6][R8.64], R22 ;  /* 0x0000001608007986 */ /* 0x0001e8000c101106 */
[----:B------:R0:W-:Y:S04]  /*0d50*/  STG.E desc[UR6][R6.64], RZ ;  /* 0x000000ff06007986 */ /* 0x0001e8000c101906 */
[----:B------:R0:W-:Y:S04]  /*0d60*/  STG.E desc[UR6][R4.64], R17 ;  /* 0x0000001104007986 */ /* 0x0001e8000c101906 */
[----:B------:R-:W2:Y:S04]  /*0d70*/  LDG.E R19, desc[UR6][R18.64] ;  /* 0x0000000612137981 */ /* 0x000ea8000c1e1900 */
[----:B------:R-:W2:Y:S02]  /*0d80*/  LDG.E R20, desc[UR6][R24.64] ;  /* 0x0000000618147981 */ /* 0x000ea4000c1e1900 */
[----:B--2---:R-:W-:-:S05]  /*0d90*/  VIMNMX R27, PT, PT, R20, R19, PT ;  /* 0x00000013141b7248 */ /* 0x004fca0003fe0100 */
[----:B------:R0:W-:Y:S02]  /*0da0*/  STG.E desc[UR6][R2.64], R27 ;  /* 0x0000001b02007986 */ /* 0x0001e4000c101906 */
.L_x_13:
[----:B---3--:R-:W-:Y:S05]  /*0db0*/  BSYNC.RECONVERGENT B0 ;  /* 0x0000000000007941 */ /* 0x008fea0003800200 */
.L_x_12:
[----:B------:R-:W-:Y:S01]  /*0dc0*/  VIADD R0, R0, 0x1 ;  /* 0x0000000100007836 */ /* 0x000fe20000000000 */
[----:B------:R-:W-:Y:S01]  /*0dd0*/  IADD3 R16, P1, PT, R16, 0x4, RZ ;  /* 0x0000000410107810 */ /* 0x000fe20007f3e0ff */
[----:B0-----:R-:W-:Y:S01]  /*0de0*/  VIADD R17, R17, 0x1 ;  /* 0x0000000111117836 */ /* 0x001fe20000000000 */
[----:B------:R-:W-:Y:S01]  /*0df0*/  IADD3 R12, P2, PT, R12, 0x1, RZ ;  /* 0x000000010c0c7810 */ /* 0x000fe20007f5e0ff */
[----:B---3--:R-:W-:Y:S01]  /*0e00*/  VIADD R21, R21, UR9 ;  /* 0x0000000915157c36 */ /* 0x008fe20008000000 */
[----:B------:R-:W-:Y:S01]  /*0e10*/  ISETP.NE.AND P0, PT, R0, RZ, PT ;  /* 0x000000ff0000720c */ /* 0x000fe20003f05270 */
[----:B------:R-:W-:Y:S01]  /*0e20*/  IMAD.X R11, RZ, RZ, R11, P1 ;  /* 0x000000ffff0b7224 */ /* 0x000fe200008e060b */
[----:B------:R-:W-:Y:S01]  /*0e30*/  IADD3 R10, P3, PT, R10, 0x1, RZ ;  /* 0x000000010a0a7810 */ /* 0x000fe20007f7e0ff */
[----:B------:R-:W-:-:S04]  /*0e40*/  IMAD.X R13, RZ, RZ, R13, P2 ;  /* 0x000000ffff0d7224 */ /* 0x000fc800010e060d */
[----:B------:R-:W-:-:S06]  /*0e50*/  IMAD.X R23, RZ, RZ, R23, P3 ;  /* 0x000000ffff177224 */ /* 0x000fcc00018e0617 */
[----:B------:R-:W-:Y:S05]  /*0e60*/  @P0 BRA `(.L_x_14) ;  /* 0xfffffffc00580947 */ /* 0x000fea000383ffff */
[----:B------:R-:W-:Y:S05]  /*0e70*/  EXIT ;  /* 0x000000000000794d */ /* 0x000fea0003800000 */
.L_x_15:
        /* <DEDUP_REMOVED lines=16> */
.L_x_32:


//--------------------- .text._Z15cudaBFS_TopDownPiS_S_PbS0_iiS_i --------------------------
	.section	.text._Z15cudaBFS_TopDownPiS_S_PbS0_iiS_i,"ax",@progbits
	.align	128
        .global         _Z15cudaBFS_TopDownPiS_S_PbS0_iiS_i
        .type           _Z15cudaBFS_TopDownPiS_S_PbS0_iiS_i,@function
        .size           _Z15cudaBFS_TopDownPiS_S_PbS0_iiS_i,(.L_x_33 - _Z15cudaBFS_TopDownPiS_S_PbS0_iiS_i)
        .other          _Z15cudaBFS_TopDownPiS_S_PbS0_iiS_i,@"STO_CUDA_ENTRY STV_DEFAULT"
_Z15cudaBFS_TopDownPiS_S_PbS0_iiS_i:
.text._Z15cudaBFS_TopDownPiS_S_PbS0_iiS_i:
[----:B------:R-:W-:Y:S01]  /*0000*/  LDC R1, c[0x0][0x37c] ;  /* 0x0000df00ff017b82 */ /* 0x000fe20000000800 */
[----:B------:R-:W0:Y:S01]  /*0010*/  LDCU UR4, c[0x0][0x3b8] ;  /* 0x00007700ff0477ac */ /* 0x000e220008000800 */
[----:B------:R-:W0:Y:S01]  /*0020*/  LDCU.64 UR16, c[0x0][0x398] ;  /* 0x00007300ff1077ac */ /* 0x000e220008000a00 */
[----:B------:R-:W1:Y:S01]  /*0030*/  LDCU.64 UR12, c[0x0][0x358] ;  /* 0x00006b00ff0c77ac */ /* 0x000e620008000a00 */
[----:B------:R-:W2:Y:S04]  /*0040*/  S2R R0, SR_TID.X ;  /* 0x0000000000007919 */ /* 0x000ea80000002100 */
[----:B------:R-:W2:Y:S08]  /*0050*/  LDC R23, c[0x0][0x360] ;  /* 0x0000d800ff177b82 */ /* 0x000eb00000000800 */
[----:B------:R-:W3:Y:S01]  /*0060*/  LDC R6, c[0x0][0x3a8] ;  /* 0x0000ea00ff067b82 */ /* 0x000ee20000000800 */
[----:B0-----:R-:W-:-:S04]  /*0070*/  UIADD3 UR5, UP0, UPT, UR4, UR16, URZ ;  /* 0x0000001004057290 */ /* 0x001fc8000ff1e0ff */
[----:B------:R-:W-:Y:S02]  /*0080*/  ULEA.HI.X.SX32 UR4, UR4, UR17, 0x1, UP0 ;  /* 0x0000001104047291 */ /* 0x000fe400080f0eff */
[----:B------:R-:W-:-:S04]  /*0090*/  IMAD.U32 R2, RZ, RZ, UR5 ;  /* 0x00000005ff027e24 */ /* 0x000fc8000f8e00ff */
[----:B------:R-:W-:-:S05]  /*00a0*/  IMAD.U32 R3, RZ, RZ, UR4 ;  /* 0x00000004ff037e24 */ /* 0x000fca000f8e00ff */
[----:B-1----:R-:W4:Y:S01]  /*00b0*/  LDG.E.U8 R2, desc[UR12][R2.64] ;  /* 0x0000000c02027981 */ /* 0x002f22000c1e1100 */
[----:B------:R-:W2:Y:S02]  /*00c0*/  S2UR UR4, SR_CTAID.X ;  /* 0x00000000000479c3 */ /* 0x000ea40000002500 */
[----:B--2---:R-:W-:Y:S01]  /*00d0*/  IMAD R23, R23, UR4, R0 ;  /* 0x0000000417177c24 */ /* 0x004fe2000f8e0200 */
[----:B----4-:R-:W-:-:S04]  /*00e0*/  ISETP.NE.AND P0, PT, R2, RZ, PT ;  /* 0x000000ff0200720c */ /* 0x010fc80003f05270 */
[----:B---3--:R-:W-:-:S13]  /*00f0*/  ISETP.GE.OR P0, PT, R23, R6, P0 ;  /* 0x000000061700720c */ /* 0x008fda0000706670 */
[----:B------:R-:W-:Y:S05]  /*0100*/  @P0 EXIT ;  /* 0x000000000000094d */ /* 0x000fea0003800000 */
[----:B------:R-:W-:Y:S02]  /*0110*/  SHF.R.S32.HI R3, RZ, 0x1f, R23 ;  /* 0x0000001fff037819 */ /* 0x000fe40000011417 */
[----:B------:R-:W-:-:S04]  /*0120*/  IADD3 R4, P0, PT, R23, UR16, RZ ;  /* 0x0000001017047c10 */ /* 0x000fc8000ff1e0ff */
[----:B------:R-:W-:-:S05]  /*0130*/  IADD3.X R5, PT, PT, R3, UR17, RZ, P0, !PT ;  /* 0x0000001103057c10 */ /* 0x000fca00087fe4ff */
        /* <DEDUP_REMOVED lines=8> */
[----:B------:R-:W-:-:S05]  /*01c0*/  IADD3.X R3, PT, PT, R3, UR11, RZ, P1, !PT ;  /* 0x0000000b03037c10 */ /* 0x000fca0008ffe4ff */
[----:B------:R1:W-:Y:S01]  /*01d0*/  STG.E.U8 desc[UR12][R2.64], R0 ;  /* 0x0000000002007986 */ /* 0x0003e2000c10110c */
[----:B------:R-:W-:Y:S05]  /*01e0*/  @!P0 EXIT ;  /* 0x000000000000894d */ /* 0x000fea0003800000 */
[----:B------:R-:W0:Y:S01]  /*01f0*/  LDC.64 R10, c[0x0][0x390] ;  /* 0x0000e400ff0a7b82 */ /* 0x000e220000000a00 */
[C---:B------:R-:W-:Y:S01]  /*0200*/  ISETP.GE.U32.AND P0, PT, R6.reuse, 0x4, PT ;  /* 0x000000040600780c */ /* 0x040fe20003f06070 */
[C---:B------:R-:W-:Y:S01]  /*0210*/  IMAD R22, R23.reuse, R6, RZ ;  /* 0x0000000617167224 */ /* 0x040fe200078e02ff */
[----:B------:R-:W-:Y:S01]  /*0220*/  LOP3.LUT R9, R6, 0x3, RZ, 0xc0, !PT ;  /* 0x0000000306097812 */ /* 0x000fe200078ec0ff */
[----:B-1----:R-:W-:Y:S02]  /*0230*/  IMAD.MOV.U32 R5, RZ, RZ, RZ ;  /* 0x000000ffff057224 */ /* 0x002fe400078e00ff */
[----:B0-----:R-:W-:-:S08]  /*0240*/  IMAD.WIDE R10, R23, 0x4, R10 ;  /* 0x00000004170a7825 */ /* 0x001fd000078e020a */
[----:B------:R-:W-:Y:S05]  /*0250*/  @!P0 BRA `(.L_x_16) ;  /* 0x00000008007c8947 */ /* 0x000fea0003800000 */
[----:B------:R-:W0:Y:S01]  /*0260*/  LDC.64 R2, c[0x0][0x380] ;  /* 0x0000e000ff027b82 */ /* 0x000e220000000a00 */
[----:B------:R-:W1:Y:S01]  /*0270*/  LDCU.64 UR8, c[0x0][0x388] ;  /* 0x00007100ff0877ac */ /* 0x000e620008000a00 */
[----:B------:R-:W-:Y:S01]  /*0280*/  LOP3.LUT R6, R6, 0x7ffffffc, RZ, 0xc0, !PT ;  /* 0x7ffffffc06067812 */ /* 0x000fe200078ec0ff */
[----:B------:R-:W-:Y:S01]  /*0290*/  IMAD.MOV.U32 R5, RZ, RZ, R22 ;  /* 0x000000ffff057224 */ /* 0x000fe200078e0016 */
[----:B------:R-:W2:Y:S03]  /*02a0*/  LDCU.64 UR6, c[0x0][0x390] ;  /* 0x00007200ff0677ac */ /* 0x000ea60008000a00 */
[----:B------:R-:W-:Y:S01]  /*02b0*/  IMAD.MOV R4, RZ, RZ, -R6 ;  /* 0x000000ffff047224 */ /* 0x000fe200078e0a06 */
[----:B------:R-:W3:Y:S01]  /*02c0*/  LDC.64 R12, c[0x0][0x380] ;  /* 0x0000e000ff0c7b82 */ /* 0x000ee20000000a00 */
[----:B------:R-:W4:Y:S01]  /*02d0*/  LDCU.64 UR4, c[0x0][0x3b0] ;  /* 0x00007600ff0477ac */ /* 0x000f220008000a00 */
[----:B------:R-:W-:-:S04]  /*02e0*/  UIADD3 UR10, UP1, UPT, UR10, 0x3, URZ ;  /* 0x000000030a0a7890 */ /* 0x000fc8000ff3e0ff */
[----:B------:R-:W-:Y:S02]  /*02f0*/  UIADD3.X UR11, UPT, UPT, URZ, UR11, URZ, UP1, !UPT ;  /* 0x0000000bff0b7290 */ /* 0x000fe40008ffe4ff */
[----:B-1----:R-:W-:Y:S01]  /*0300*/  UIADD3 UR8, UP0, UPT, UR8, 0x8, URZ ;  /* 0x0000000808087890 */ /* 0x002fe2000ff1e0ff */
[----:B------:R-:W-:Y:S01]  /*0310*/  MOV R0, UR10 ;  /* 0x0000000a00007c02 */ /* 0x000fe20008000f00 */
[----:B--2---:R-:W-:Y:S01]  /*0320*/  UIADD3 UR6, UP1, UPT, UR6, 0x8, URZ ;  /* 0x0000000806067890 */ /* 0x004fe2000ff3e0ff */
[----:B0-----:R-:W-:Y:S01]  /*0330*/  IMAD.WIDE R2, R22, 0x4, R2 ;  /* 0x0000000416027825 */ /* 0x001fe200078e0202 */
[----:B------:R-:W-:Y:S02]  /*0340*/  UIADD3.X UR9, UPT, UPT, URZ, UR9, URZ, UP0, !UPT ;  /* 0x00000009ff097290 */ /* 0x000fe400087fe4ff */
[----:B------:R-:W-:Y:S01]  /*0350*/  UIADD3.X UR7, UPT, UPT, URZ, UR7, URZ, UP1, !UPT ;  /* 0x00000007ff077290 */ /* 0x000fe20008ffe4ff */
[----:B------:R-:W-:Y:S01]  /*0360*/  IMAD.U32 R15, RZ, RZ, UR11 ;  /* 0x0000000bff0f7e24 */ /* 0x000fe2000f8e00ff */
[----:B------:R-:W-:Y:S01]  /*0370*/  UIADD3 UR14, UP0, UPT, UR16, 0x1, URZ ;  /* 0x00000001100e7890 */ /* 0x000fe2000ff1e0ff */
[----:B------:R-:W-:Y:S01]  /*0380*/  IADD3 R8, P0, PT, R2, 0x8, RZ ;  /* 0x0000000802087810 */ /* 0x000fe20007f1e0ff */
[----:B----4-:R-:W-:Y:S01]  /*0390*/  UIADD3 UR4, UP1, UPT, UR4, 0x8, URZ ;  /* 0x0000000804047890 */ /* 0x010fe2000ff3e0ff */
[----:B------:R-:W-:Y:S01]  /*03a0*/  IMAD.U32 R16, RZ, RZ, UR8 ;  /* 0x00000008ff107e24 */ /* 0x000fe2000f8e00ff */
[----:B------:R-:W-:Y:S01]  /*03b0*/  UIADD3.X UR15, UPT, UPT, URZ, UR17, URZ, UP0, !UPT ;  /* 0x00000011ff0f7290 */ /* 0x000fe200087fe4ff */
[----:B------:R-:W-:Y:S01]  /*03c0*/  IMAD.U32 R18, RZ, RZ, UR6 ;  /* 0x00000006ff127e24 */ /* 0x000fe2000f8e00ff */
[----:B------:R-:W-:Y:S01]  /*03d0*/  UIADD3.X UR5, UPT, UPT, URZ, UR5, URZ, UP1, !UPT ;  /* 0x00000005ff057290 */ /* 0x000fe20008ffe4ff */
[----:B------:R-:W-:-:S02]  /*03e0*/  IMAD.X R7, RZ, RZ, R3, P0 ;  /* 0x000000ffff077224 */ /* 0x000fc400000e0603 */
[----:B------:R-:W-:Y:S02]  /*03f0*/  IMAD.U32 R2, RZ, RZ, UR14 ;  /* 0x0000000eff027e24 */ /* 0x000fe4000f8e00ff */
[----:B------:R-:W-:Y:S01]  /*0400*/  IMAD.U32 R3, RZ, RZ, UR15 ;  /* 0x0000000fff037e24 */ /* 0x000fe2000f8e00ff */
[----:B------:R-:W-:Y:S01]  /*0410*/  MOV R21, UR5 ;  /* 0x0000000500157c02 */ /* 0x000fe20008000f00 */
[----:B------:R-:W-:Y:S02]  /*0420*/  IMAD.U32 R20, RZ, RZ, UR4 ;  /* 0x00000004ff147e24 */ /* 0x000fe4000f8e00ff */
[----:B------:R-:W-:Y:S02]  /*0430*/  IMAD.U32 R17, RZ, RZ, UR9 ;  /* 0x00000009ff117e24 */ /* 0x000fe4000f8e00ff */
[----:B---3--:R-:W-:-:S07]  /*0440*/  IMAD.U32 R19, RZ, RZ, UR7 ;  /* 0x00000007ff137e24 */ /* 0x008fce000f8e00ff */
.L_x_25:
[----:B------:R-:W-:Y:S02]  /*0450*/  IMAD.MOV.U32 R26, RZ, RZ, R2 ;  /* 0x000000ffff1a7224 */ /* 0x000fe400078e0002 */
[----:B------:R-:W-:-:S05]  /*0460*/  IMAD.MOV.U32 R27, RZ, RZ, R3 ;  /* 0x000000ffff1b7224 */ /* 0x000fca00078e0003 */
[----:B------:R-:W2:Y:S01]  /*0470*/  LDG.E.U8 R2, desc[UR12][R26.64+-0x1] ;  /* 0xffffff0c1a027981 */ /* 0x000ea2000c1e1100 */
[----:B------:R-:W-:Y:S02]  /*0480*/  IMAD.MOV.U32 R24, RZ, RZ, R8 ;  /* 0x000000ffff187224 */ /* 0x000fe400078e0008 */
[----:B------:R-:W-:Y:S02]  /*0490*/  IMAD.MOV.U32 R25, RZ, RZ, R7 ;  /* 0x000000ffff197224 */ /* 0x000fe400078e0007 */
[----:B------:R-:W-:Y:S01]  /*04a0*/  IMAD.MOV.U32 R14, RZ, RZ, R0 ;  /* 0x000000ffff0e7224 */ /* 0x000fe200078e0000 */
[----:B--2---:R-:W-:-:S13]  /*04b0*/  ISETP.NE.AND P0, PT, R2, RZ, PT ;  /* 0x000000ff0200720c */ /* 0x004fda0003f05270 */
[----:B------:R-:W-:Y:S05]  /*04c0*/  @P0 BRA `(.L_x_17) ;  /* 0x0000000000600947 */ /* 0x000fea0003800000 */
[----:B------:R-:W2:Y:S02]  /*04d0*/  LDG.E.U8 R0, desc[UR12][R14.64+-0x3] ;  /* 0xfffffd0c0e007981 */ /* 0x000ea4000c1e1100 */
[----:B--2---:R-:W-:-:S13]  /*04e0*/  ISETP.NE.AND P0, PT, R0, RZ, PT ;  /* 0x000000ff0000720c */ /* 0x004fda0003f05270 */
[----:B------:R-:W-:Y:S05]  /*04f0*/  @P0 BRA `(.L_x_17) ;  /* 0x0000000000540947 */ /* 0x000fea0003800000 */
[----:B------:R-:W-:-:S05]  /*0500*/  IMAD.WIDE R28, R5, 0x4, R12 ;  /* 0x00000004051c7825 */ /* 0x000fca00078e020c */
[----:B------:R-:W2:Y:S01]  /*0510*/  LDG.E R0, desc[UR12][R28.64] ;  /* 0x0000000c1c007981 */ /* 0x000ea2000c1e1900 */
[----:B------:R-:W-:Y:S01]  /*0520*/  BSSY.RECONVERGENT B0, `(.L_x_17) ;  /* 0x0000012000007945 */ /* 0x000fe20003800200 */
[----:B--2---:R-:W-:-:S13]  /*0530*/  ISETP.GE.AND P0, PT, R0, 0x1, PT ;  /* 0x000000010000780c */ /* 0x004fda0003f06270 */
[----:B------:R-:W-:Y:S05]  /*0540*/  @!P0 BRA `(.L_x_18) ;  /* 0x00000000003c8947 */ /* 0x000fea0003800000 */
[----:B------:R-:W-:Y:S02]  /*0550*/  HFMA2 R2, -RZ, RZ, 0, 0 ;  /* 0x00000000ff027431 */ /* 0x000fe400000001ff */
[----:B------:R-:W-:-:S05]  /*0560*/  IMAD.MOV.U32 R3, RZ, RZ, 0x1 ;  /* 0x00000001ff037424 */ /* 0x000fca00078e00ff */
[----:B------:R-:W2:Y:S02]  /*0570*/  ATOMG.E.CAS.STRONG.GPU PT, R2, [R20+-0x8], R2, R3 ;  /* 0xfffff802140273a9 */ /* 0x000ea400001ee103 */
        /* <DEDUP_REMOVED lines=12> */
.L_x_18:
[----:B------:R-:W-:Y:S05]  /*0640*/  BSYNC.RECONVERGENT B0 ;  /* 0x0000000000007941 */ /* 0x000fea0003800200 */
.L_x_17:
[----:B------:R-:W2:Y:S02]  /*0650*/  LDG.E.U8 R0, desc[UR12][R26.64] ;  /* 0x0000000c1a007981 */ /* 0x000ea4000c1e1100 */
[----:B--2---:R-:W-:-:S13]  /*0660*/  ISETP.NE.AND P0, PT, R0, RZ, PT ;  /* 0x000000ff0000720c */ /* 0x004fda0003f05270 */
[----:B------:R-:W-:Y:S05]  /*0670*/  @P0 BRA `(.L_x_19) ;  /* 0x00000000005c0947 */ /* 0x000fea0003800000 */
[----:B------:R-:W2:Y:S02]  /*0680*/  LDG.E.U8 R0, desc[UR12][R14.64+-0x2] ;  /* 0xfffffe0c0e007981 */ /* 0x000ea4000c1e1100 */
[----:B--2---:R-:W-:-:S13]  /*0690*/  ISETP.NE.AND P0, PT, R0, RZ, PT ;  /* 0x000000ff0000720c */ /* 0x004fda0003f05270 */
[----:B------:R-:W-:Y:S05]  /*06a0*/  @P0 BRA `(.L_x_19) ;  /* 0x0000000000500947 */ /* 0x000fea0003800000 */
[----:B------:R-:W2:Y:S01]  /*06b0*/  LDG.E R0, desc[UR12][R24.64+-0x4] ;  /* 0xfffffc0c18007981 */ /* 0x000ea2000c1e1900 */
[----:B------:R-:W-:Y:S01]  /*06c0*/  BSSY.RECONVERGENT B0, `(.L_x_19) ;  /* 0x0000012000007945 */ /* 0x000fe20003800200 */
[----:B--2---:R-:W-:-:S13]  /*06d0*/  ISETP.GE.AND P0, PT, R0, 0x1, PT ;  /* 0x000000010000780c */ /* 0x004fda0003f06270 */
[----:B------:R-:W-:Y:S05]  /*06e0*/  @!P0 BRA `(.L_x_20) ;  /* 0x00000000003c8947 */ /* 0x000fea0003800000 */
[----:B0-----:R-:W-:Y:S02]  /*06f0*/  IMAD.MOV.U32 R2, RZ, RZ, RZ ;  /* 0x000000ffff027224 */ /* 0x001fe400078e00ff */
        /* <DEDUP_REMOVED lines=14> */
.L_x_20:
[----:B------:R-:W-:Y:S05]  /*07e0*/  BSYNC.RECONVERGENT B0 ;  /* 0x0000000000007941 */ /* 0x000fea0003800200 */
.L_x_19:
        /* <DEDUP_REMOVED lines=10> */
[----:B01----:R-:W-:Y:S02]  /*0890*/  IMAD.MOV.U32 R2, RZ, RZ, RZ ;  /* 0x000000ffff027224 */ /* 0x003fe400078e00ff */
[----:B------:R-:W-:-:S05]  /*08a0*/  IMAD.MOV.U32 R3, RZ, RZ, 0x1 ;  /* 0x00000001ff037424 */ /* 0x000fca00078e00ff */
[----:B------:R-:W2:Y:S02]  /*08b0*/  ATOMG.E.CAS.STRONG.GPU PT, R2, [R20], R2, R3 ;  /* 0x00000002140273a9 */ /* 0x000ea400001ee103 */
[----:B--2---:R-:W-:-:S13]  /*08c0*/  ISETP.NE.AND P0, PT, R2, 0x1, PT ;  /* 0x000000010200780c */ /* 0x004fda0003f05270 */
[----:B------:R-:W-:Y:S05]  /*08d0*/  @!P0 BRA `(.L_x_22) ;  /* 0x0000000000288947 */ /* 0x000fea0003800000 */
[----:B------:R-:W2:Y:S01]  /*08e0*/  LDG.E.U8 R0, desc[UR12][R26.64+0x1] ;  /* 0x0000010c1a007981 */ /* 0x000ea2000c1e1100 */
[----:B------:R-:W-:Y:S02]  /*08f0*/  MOV R2, 0x1 ;  /* 0x0000000100027802 */ /* 0x000fe40000000f00 */
[----:B--2---:R-:W-:-:S13]  /*0900*/  ISETP.NE.AND P0, PT, R0, RZ, PT ;  /* 0x000000ff0000720c */ /* 0x004fda0003f05270 */
[----:B------:R2:W-:Y:S04]  /*0910*/  @!P0 STG.E.U8 desc[UR12][R26.64+0x1], R2 ;  /* 0x000001021a008986 */ /* 0x0005e8000c10110c */
[----:B------:R2:W-:Y:S04]  /*0920*/  @!P0 STG.E desc[UR12][R20.64], RZ ;  /* 0x000000ff14008986 */ /* 0x0005e8000c10190c */
[----:B------:R2:W-:Y:S04]  /*0930*/  @!P0 STG.E desc[UR12][R16.64], R23 ;  /* 0x0000001710008986 */ /* 0x0005e8000c10190c */
[----:B------:R-:W3:Y:S04]  /*0940*/  @!P0 LDG.E R0, desc[UR12][R10.64] ;  /* 0x0000000c0a008981 */ /* 0x000ee8000c1e1900 */
[----:B------:R-:W3:Y:S02]  /*0950*/  @!P0 LDG.E R3, desc[UR12][R24.64] ;  /* 0x0000000c18038981 */ /* 0x000ee4000c1e1900 */
[----:B---3--:R-:W-:-:S05]  /*0960*/  @!P0 VIMNMX R3, PT, PT, R0, R3, PT ;  /* 0x0000000300038248 */ /* 0x008fca0003fe0100 */
[----:B------:R2:W-:Y:S02]  /*0970*/  @!P0 STG.E desc[UR12][R18.64], R3 ;  /* 0x0000000312008986 */ /* 0x0005e4000c10190c */
.L_x_22:
[----:B------:R-:W-:Y:S05]  /*0980*/  BSYNC.RECONVERGENT B0 ;  /* 0x0000000000007941 */ /* 0x000fea0003800200 */
.L_x_21:
[----:B------:R-:W3:Y:S02]  /*0990*/  LDG.E.U8 R0, desc[UR12][R26.64+0x2] ;  /* 0x0000020c1a007981 */ /* 0x000ee4000c1e1100 */
[----:B---3--:R-:W-:-:S13]  /*09a0*/  ISETP.NE.AND P0, PT, R0, RZ, PT ;  /* 0x000000ff0000720c */ /* 0x008fda0003f05270 */
[----:B------:R-:W-:Y:S05]  /*09b0*/  @P0 BRA `(.L_x_23) ;  /* 0x0000000000600947 */ /* 0x000fea0003800000 */
[----:B------:R-:W3:Y:S02]  /*09c0*/  LDG.E.U8 R0, desc[UR12][R14.64] ;  /* 0x0000000c0e007981 */ /* 0x000ee4000c1e1100 */
[----:B---3--:R-:W-:-:S13]  /*09d0*/  ISETP.NE.AND P0, PT, R0, RZ, PT ;  /* 0x000000ff0000720c */ /* 0x008fda0003f05270 */
[----:B------:R-:W-:Y:S05]  /*09e0*/  @P0 BRA `(.L_x_23) ;  /* 0x0000000000540947 */ /* 0x000fea0003800000 */
[----:B------:R-:W3:Y:S01]  /*09f0*/  LDG.E R0, desc[UR12][R24.64+0x4] ;  /* 0x0000040c18007981 */ /* 0x000ee2000c1e1900 */
[----:B------:R-:W-:Y:S01]  /*0a00*/  BSSY.RECONVERGENT B0, `(.L_x_23) ;  /* 0x0000013000007945 */ /* 0x000fe20003800200 */
[----:B---3--:R-:W-:-:S13]  /*0a10*/  ISETP.GE.AND P0, PT, R0, 0x1, PT ;  /* 0x000000010000780c */ /* 0x008fda0003f06270 */
[----:B------:R-:W-:Y:S05]  /*0a20*/  @!P0 BRA `(.L_x_24) ;  /* 0x0000000000408947 */ /* 0x000fea0003800000 */
[----:B012---:R-:W-:Y:S02]  /*0a30*/  IMAD.MOV.U32 R2, RZ, RZ, RZ ;  /* 0x000000ffff027224 */ /* 0x007fe400078e00ff */
[----:B------:R-:W-:-:S05]  /*0a40*/  IMAD.MOV.U32 R3, RZ, RZ, 0x1 ;  /* 0x00000001ff037424 */ /* 0x000fca00078e00ff */
[----:B------:R-:W2:Y:S02]  /*0a50*/  ATOMG.E.CAS.STRONG.GPU PT, R2, [R20+0x4], R2, R3 ;  /* 0x00000402140273a9 */ /* 0x000ea400001ee103 */
        /* <DEDUP_REMOVED lines=13> */
.L_x_24:
[----:B------:R-:W-:Y:S05]  /*0b30*/  BSYNC.RECONVERGENT B0 ;  /* 0x0000000000007941 */ /* 0x000fea0003800200 */
.L_x_23:
[----:B0123--:R-:W-:Y:S01]  /*0b40*/  IADD3 R2, P0, PT, R26, 0x4, RZ ;  /* 0x000000041a027810 */ /* 0x00ffe20007f1e0ff */
[----:B------:R-:W-:Y:S01]  /*0b50*/  VIADD R4, R4, 0x4 ;  /* 0x0000000404047836 */ /* 0x000fe20000000000 */
[----:B------:R-:W-:Y:S01]  /*0b60*/  IADD3 R8, P1, PT, R24, 0x10, RZ ;  /* 0x0000001018087810 */ /* 0x000fe20007f3e0ff */
[----:B------:R-:W-:Y:S01]  /*0b70*/  VIADD R5, R5, 0x4 ;  /* 0x0000000405057836 */ /* 0x000fe20000000000 */
[----:B------:R-:W-:Y:S01]  /*0b80*/  IADD3 R0, P2, PT, R14, 0x4, RZ ;  /* 0x000000040e007810 */ /* 0x000fe20007f5e0ff */
[----:B------:R-:W-:Y:S01]  /*0b90*/  IMAD.X R3, RZ, RZ, R27, P0 ;  /* 0x000000ffff037224 */ /* 0x000fe200000e061b */
[----:B------:R-:W-:Y:S01]  /*0ba0*/  ISETP.NE.AND P0, PT, R4, RZ, PT ;  /* 0x000000ff0400720c */ /* 0x000fe20003f05270 */
[----:B------:R-:W-:Y:S01]  /*0bb0*/  IMAD.X R7, RZ, RZ, R25, P1 ;  /* 0x000000ffff077224 */ /* 0x000fe200008e0619 */
[----:B------:R-:W-:Y:S02]  /*0bc0*/  IADD3.X R15, PT, PT, RZ, R15, RZ, P2, !PT ;  /* 0x0000000fff0f7210 */ /* 0x000fe400017fe4ff */
[----:B------:R-:W-:-:S02]  /*0bd0*/  IADD3 R16, P1, PT, R16, 0x10, RZ ;  /* 0x0000001010107810 */ /* 0x000fc40007f3e0ff */
[----:B------:R-:W-:Y:S02]  /*0be0*/  IADD3 R18, P2, PT, R18, 0x10, RZ ;  /* 0x0000001012127810 */ /* 0x000fe40007f5e0ff */
[----:B------:R-:W-:Y:S01]  /*0bf0*/  IADD3 R20, P3, PT, R20, 0x10, RZ ;  /* 0x0000001014147810 */ /* 0x000fe20007f7e0ff */
[----:B------:R-:W-:Y:S02]  /*0c00*/  IMAD.X R17, RZ, RZ, R17, P1 ;  /* 0x000000ffff117224 */ /* 0x000fe400008e0611 */
[----:B------:R-:W-:Y:S02]  /*0c10*/  IMAD.X R19, RZ, RZ, R19, P2 ;  /* 0x000000ffff137224 */ /* 0x000fe400010e0613 */
[----:B------:R-:W-:Y:S01]  /*0c20*/  IMAD.X R21, RZ, RZ, R21, P3 ;  /* 0x000000ffff157224 */ /* 0x000fe200018e0615 */
[----:B------:R-:W-:Y:S07]  /*0c30*/  @P0 BRA `(.L_x_25) ;  /* 0xfffffff800040947 */ /* 0x000fee000383ffff */
[----:B------:R-:W-:-:S07]  /*0c40*/  IMAD.MOV.U32 R5, RZ, RZ, R6 ;  /* 0x000000ffff057224 */ /* 0x000fce00078e0006 */
.L_x_16:
[----:B------:R-:W-:-:S13]  /*0c50*/  ISETP.NE.AND P0, PT, R9, RZ, PT ;  /* 0x000000ff0900720c */ /* 0x000fda0003f05270 */
[----:B------:R-:W-:Y:S05]  /*0c60*/  @!P0 EXIT ;  /* 0x000000000000894d */ /* 0x000fea0003800000 */
[----:B------:R-:W0:Y:S01]  /*0c70*/  LDC.64 R16, c[0x0][0x390] ;  /* 0x0000e400ff107b82 */ /* 0x000e220000000a00 */
[----:B------:R-:W1:Y:S01]  /*0c80*/  LDCU.64 UR4, c[0x0][0x3a0] ;  /* 0x00007400ff0477ac */ /* 0x000e620008000a00 */
[----:B------:R-:W-:Y:S01]  /*0c90*/  IMAD.IADD R15, R22, 0x1, R5 ;  /* 0x00000001160f7824 */ /* 0x000fe200078e0205 */
[----:B------:R-:W2:Y:S05]  /*0ca0*/  LDCU.64 UR6, c[0x0][0x398] ;  /* 0x00007300ff0677ac */ /* 0x000eaa0008000a00 */
[----:B------:R-:W3:Y:S08]  /*0cb0*/  LDC.64 R18, c[0x0][0x388] ;  /* 0x0000e200ff127b82 */ /* 0x000ef00000000a00 */
[----:B------:R-:W4:Y:S01]  /*0cc0*/  LDC.64 R6, c[0x0][0x3b0] ;  /* 0x0000ec00ff067b82 */ /* 0x000f220000000a00 */
[----:B-1----:R-:W-:-:S02]  /*0cd0*/  IADD3 R14, P0, PT, R5, UR4, RZ ;  /* 0x00000004050e7c10 */ /* 0x002fc4000ff1e0ff */
[----:B--2---:R-:W-:-:S05]  /*0ce0*/  IADD3 R4, P1, PT, R5, UR6, RZ ;  /* 0x0000000605047c10 */ /* 0x004fca000ff3e0ff */
[----:B------:R-:W1:Y:S01]  /*0cf0*/  LDC.64 R2, c[0x0][0x380] ;  /* 0x0000e000ff027b82 */ /* 0x000e620000000a00 */
[----:B0-----:R-:W-:-:S04]  /*0d00*/  IMAD.WIDE.U32 R16, R5, 0x4, R16 ;  /* 0x0000000405107825 */ /* 0x001fc800078e0010 */
[----:B------:R-:W-:Y:S01]  /*0d10*/  IMAD.X R21, RZ, RZ, UR5, P0 ;  /* 0x00000005ff157e24 */ /* 0x000fe200080e06ff */
[----:B------:R-:W-:Y:S01]  /*0d20*/  MOV R0, R16 ;  /* 0x0000001000007202 */ /* 0x000fe20000000f00 */
[----:B---3--:R-:W-:-:S04]  /*0d30*/  IMAD.WIDE.U32 R18, R5, 0x4, R18 ;  /* 0x0000000405127825 */ /* 0x008fc800078e0012 */
[----:B------:R-:W-:Y:S02]  /*0d40*/  IMAD.MOV.U32 R16, RZ, RZ, R18 ;  /* 0x000000ffff107224 */ /* 0x000fe400078e0012 */
[----:B------:R-:W-:Y:S02]  /*0d50*/  IMAD.MOV R18, RZ, RZ, -R9 ;  /* 0x000000ffff127224 */ /* 0x000fe400078e0a09 */
[----:B----4-:R-:W-:-:S04]  /*0d60*/  IMAD.WIDE.U32 R6, R5, 0x4, R6 ;  /* 0x0000000405067825 */ /* 0x010fc800078e0006 */
[----:B------:R-:W-:-:S07]  /*0d70*/  IMAD.X R5, RZ, RZ, UR7, P1 ;  /* 0x00000007ff057e24 */ /* 0x000fce00088e06ff */
.L_x_28:
[----:B------:R-:W2:Y:S02]  /*0d80*/  LDG.E.U8 R8, desc[UR12][R4.64] ;  /* 0x0000000c04087981 */ /* 0x000ea4000c1e1100 */
[----:B--2---:R-:W-:-:S13]  /*0d90*/  ISETP.NE.AND P0, PT, R8, RZ, PT ;  /* 0x000000ff0800720c */ /* 0x004fda0003f05270 */
[----:B------:R-:W-:Y:S05]  /*0da0*/  @P0 BRA `(.L_x_26) ;  /* 0x0000000000780947 */ /* 0x000fea0003800000 */
[----:B------:R-:W-:-:S05]  /*0db0*/  IMAD.MOV.U32 R20, RZ, RZ, R14 ;  /* 0x000000ffff147224 */ /* 0x000fca00078e000e */
        /* <DEDUP_REMOVED lines=13> */
[----:B------:R-:W2:Y:S02]  /*0e90*/  LDG.E.U8 R12, desc[UR12][R4.64] ;  /* 0x0000000c040c7981 */ /* 0x000ea4000c1e1100 */
[----:B--2---:R-:W-:-:S13]  /*0ea0*/  ISETP.NE.AND P0, PT, R12, RZ, PT ;  /* 0x000000ff0c00720c */ /* 0x004fda0003f05270 */
[----:B------:R-:W-:Y:S05]  /*0eb0*/  @P0 BRA `(.L_x_27) ;  /* 0x0000000000300947 */ /* 0x000fea0003800000 */
[----:B------:R-:W-:Y:S02]  /*0ec0*/  IMAD.MOV.U32 R22, RZ, RZ, 0x1 ;  /* 0x00000001ff167424 */ /* 0x000fe400078e00ff */
[----:B------:R-:W-:Y:S02]  /*0ed0*/  IMAD.MOV.U32 R12, RZ, RZ, R16 ;  /* 0x000000ffff0c7224 */ /* 0x000fe400078e0010 */
[----:B------:R-:W-:Y:S01]  /*0ee0*/  IMAD.MOV.U32 R13, RZ, RZ, R19 ;  /* 0x000000ffff0d7224 */ /* 0x000fe200078e0013 */
[----:B------:R0:W-:Y:S04]  /*0ef0*/  STG.E.U8 desc[UR12][R4.64], R22 ;  /* 0x0000001604007986 */ /* 0x0001e8000c10110c */
[----:B------:R0:W-:Y:S04]  /*0f00*/  STG.E desc[UR12][R6.64], RZ ;  /* 0x000000ff06007986 */ /* 0x0001e8000c10190c */
[----:B------:R0:W-:Y:S04]  /*0f10*/  STG.E desc[UR12][R12.64], R23 ;  /* 0x000000170c007986 */ /* 0x0001e8000c10190c */
[----:B------:R1:W2:Y:S04]  /*0f20*/  LDG.E R9, desc[UR12][R8.64] ;  /* 0x0000000c08097981 */ /* 0x0002a8000c1e1900 */
[----:B------:R-:W2:Y:S01]  /*0f30*/  LDG.E R20, desc[UR12][R10.64] ;  /* 0x0000000c0a147981 */ /* 0x000ea2000c1e1900 */
[----:B-1----:R-:W-:Y:S01]  /*0f40*/  IMAD.MOV.U32 R8, RZ, RZ, R0 ;  /* 0x000000ffff087224 */ /* 0x002fe200078e0000 */
[----:B--2---:R-:W-:Y:S01]  /*0f50*/  VIMNMX R25, PT, PT, R20, R9, PT ;  /* 0x0000000914197248 */ /* 0x004fe20003fe0100 */
[----:B------:R-:W-:-:S05]  /*0f60*/  IMAD.MOV.U32 R9, RZ, RZ, R17 ;  /* 0x000000ffff097224 */ /* 0x000fca00078e0011 */
[----:B------:R0:W-:Y:S02]  /*0f70*/  STG.E desc[UR12][R8.64], R25 ;  /* 0x0000001908007986 */ /* 0x0001e4000c10190c */
.L_x_27:
[----:B------:R-:W-:Y:S05]  /*0f80*/  BSYNC.RECONVERGENT B0 ;  /* 0x0000000000007941 */ /* 0x000fea0003800200 */
.L_x_26:
[----:B------:R-:W-:Y:S01]  /*0f90*/  VIADD R18, R18, 0x1 ;  /* 0x0000000112127836 */ /* 0x000fe20000000000 */
[----:B------:R-:W-:Y:S01]  /*0fa0*/  IADD3 R0, P2, PT, R0, 0x4, RZ ;  /* 0x0000000400007810 */ /* 0x000fe20007f5e0ff */
[----:B------:R-:W-:Y:S01]  /*0fb0*/  VIADD R15, R15, 0x1 ;  /* 0x000000010f0f7836 */ /* 0x000fe20000000000 */
[----:B------:R-:W-:Y:S02]  /*0fc0*/  IADD3 R16, P3, PT, R16, 0x4, RZ ;  /* 0x0000000410107810 */ /* 0x000fe40007f7e0ff */
[----:B------:R-:W-:Y:S01]  /*0fd0*/  ISETP.NE.AND P0, PT, R18, RZ, PT ;  /* 0x000000ff1200720c */ /* 0x000fe20003f05270 */
[----:B------:R-:W-:Y:S01]  /*0fe0*/  IMAD.X R17, RZ, RZ, R17, P2 ;  /* 0x000000ffff117224 */ /* 0x000fe200010e0611 */
[----:B0-----:R-:W-:Y:S01]  /*0ff0*/  IADD3 R4, P5, PT, R4, 0x1, RZ ;  /* 0x0000000104047810 */ /* 0x001fe20007fbe0ff */
[----:B------:R-:W-:Y:S01]  /*1000*/  IMAD.X R19, RZ, RZ, R19, P3 ;  /* 0x000000ffff137224 */ /* 0x000fe200018e0613 */
[----:B------:R-:W-:Y:S02]  /*1010*/  IADD3 R14, P4, PT, R14, 0x1, RZ ;  /* 0x000000010e0e7810 */ /* 0x000fe40007f9e0ff */
[----:B------:R-:W-:Y:S01]  /*1020*/  IADD3 R6, P1, PT, R6, 0x4, RZ ;  /* 0x0000000406067810 */ /* 0x000fe20007f3e0ff */
[----:B------:R-:W-:-:S02]  /*1030*/  IMAD.X R5, RZ, RZ, R5, P5 ;  /* 0x000000ffff057224 */ /* 0x000fc400028e0605 */
[----:B------:R-:W-:Y:S01]  /*1040*/  IMAD.X R21, RZ, RZ, R21, P4 ;  /* 0x000000ffff157224 */ /* 0x000fe200020e0615 */
[----:B------:R-:W-:-:S03]  /*1050*/  IADD3.X R7, PT, PT, RZ, R7, RZ, P1, !PT ;  /* 0x00000007ff077210 */ /* 0x000fc60000ffe4ff */
[----:B------:R-:W-:Y:S06]  /*1060*/  @P0 BRA `(.L_x_28) ;  /* 0xfffffffc00440947 */ /* 0x000fec000383ffff */
[----:B------:R-:W-:Y:S05]  /*1070*/  EXIT ;  /* 0x000000000000794d */ /* 0x000fea0003800000 */
.L_x_29:
        /* <DEDUP_REMOVED lines=16> */
.L_x_33:


//--------------------- .nv.shared.reserved.0     --------------------------
	.section	.nv.shared.reserved.0,"aw",@nobits
	.weak		__nv_reservedSMEM_offset_0_alias
	.size		__nv_reservedSMEM_offset_0_alias, 0, 64
	.other		__nv_reservedSMEM_offset_0_alias,@"STO_CUDA_RESERVED_SHARED STV_DEFAULT"
__nv_reservedSMEM_offset_0_alias:
	.zero		0
	.zero		64


//--------------------- .nv.constant0._Z18cudaAugment_pathBUPiPbiS_i --------------------------
	.section	.nv.constant0._Z18cudaAugment_pathBUPiPbiS_i,"a",@progbits
	.sectionflags	@""
	.align	4
.nv.constant0._Z18cudaAugment_pathBUPiPbiS_i:
	.zero		932


//--------------------- .nv.constant0._Z18cudaAugment_pathTDPiPbiS_i --------------------------
	.section	.nv.constant0._Z18cudaAugment_pathTDPiPbiS_i,"a",@progbits
	.sectionflags	@""
	.align	4
.nv.constant0._Z18cudaAugment_pathTDPiPbiS_i:
	.zero		932


//--------------------- .nv.constant0._Z16cudaBFS_BottomUpPiS_S_PbS0_iiS_ --------------------------
	.section	.nv.constant0._Z16cudaBFS_BottomUpPiS_S_PbS0_iiS_,"a",@progbits
	.sectionflags	@""
	.align	4
.nv.constant0._Z16cudaBFS_BottomUpPiS_S_PbS0_iiS_:
	.zero		952


//--------------------- .nv.constant0._Z15cudaBFS_TopDownPiS_S_PbS0_iiS_i --------------------------
	.section	.nv.constant0._Z15cudaBFS_TopDownPiS_S_PbS0_iiS_i,"a",@progbits
	.sectionflags	@""
	.align	4
.nv.constant0._Z15cudaBFS_TopDownPiS_S_PbS0_iiS_i:
	.zero		956


//--------------------- SYMBOLS --------------------------

	.type		.nv.reservedSmem.offset0,@object
	.size		.nv.reservedSmem.offset0,0x4
